//
// Generated by NVIDIA NVVM Compiler
//
// Compiler Build ID: CL-36424714
// Cuda compilation tools, release 13.0, V13.0.88
// Based on NVVM 20.0.0
//

.version 9.0
.target sm_100
.address_size 64

	// .globl	_Z17apply_rope_kernelPfiii
.global .align 4 .b8 __cudart_i2opi_f[24] = {65, 144, 67, 60, 153, 149, 98, 219, 192, 221, 52, 245, 209, 87, 39, 252, 41, 21, 68, 78, 110, 131, 249, 162};

.visible .entry _Z17apply_rope_kernelPfiii(
	.param .u64 .ptr .align 1 _Z17apply_rope_kernelPfiii_param_0,
	.param .u32 _Z17apply_rope_kernelPfiii_param_1,
	.param .u32 _Z17apply_rope_kernelPfiii_param_2,
	.param .u32 _Z17apply_rope_kernelPfiii_param_3
)
{
	.local .align 4 .b8 	__local_depot0[28];
	.reg .b64 	%SP;
	.reg .b64 	%SPL;
	.reg .pred 	%p<27>;
	.reg .b32 	%r<97>;
	.reg .b32 	%f<103>;
	.reg .b64 	%rd<48>;
	.reg .b64 	%fd<5>;

	mov.u64 	%SPL, __local_depot0;
	ld.param.u64 	%rd16, [_Z17apply_rope_kernelPfiii_param_0];
	ld.param.u32 	%r33, [_Z17apply_rope_kernelPfiii_param_1];
	ld.param.u32 	%r31, [_Z17apply_rope_kernelPfiii_param_2];
	ld.param.u32 	%r34, [_Z17apply_rope_kernelPfiii_param_3];
	add.u64 	%rd1, %SPL, 0;
	mov.u32 	%r1, %ctaid.y;
	mov.u32 	%r2, %ctaid.z;
	mov.u32 	%r35, %tid.x;
	shl.b32 	%r3, %r35, 1;
	or.b32  	%r37, %r3, 1;
	setp.ge.s32 	%p1, %r2, %r33;
	setp.ge.s32 	%p2, %r1, %r31;
	or.pred  	%p3, %p1, %p2;
	setp.ge.s32 	%p4, %r37, %r34;
	or.pred  	%p5, %p3, %p4;
	@%p5 bra 	$L__BB0_21;
	cvt.rn.f32.u32 	%f16, %r3;
	cvt.rn.f32.u32 	%f17, %r34;
	div.rn.f32 	%f1, %f16, %f17;
	setp.eq.f32 	%p6, %f1, 0f00000000;
	mov.f32 	%f100, 0f3F800000;
	@%p6 bra 	$L__BB0_4;
	mov.f32 	%f18, 0fB0D40000;
	mov.f32 	%f19, 0f3EE68EBF;
	mul.rn.f32 	%f20, %f19, %f18;
	mov.f32 	%f21, 0f3D21D42E;
	mov.f32 	%f22, 0f3DF7B084;
	mul.rn.f32 	%f23, %f22, %f21;
	mul.f32 	%f24, %f23, 0f40400000;
	fma.rn.f32 	%f25, %f20, 0f3FB8AA3B, 0f34C28212;
	fma.rn.f32 	%f26, 0f3E4B8A05, 0f32A55E34, %f25;
	fma.rn.f32 	%f27, %f24, %f20, %f26;
	fma.rn.f32 	%f28, %f23, 0f3E4B8A05, %f27;
	mov.f32 	%f29, 0f41549694;
	add.rn.f32 	%f30, %f29, %f28;
	mul.rn.f32 	%f31, %f30, %f1;
	cvt.rni.f32.f32 	%f32, %f31;
	sub.f32 	%f33, %f31, %f32;
	neg.f32 	%f34, %f31;
	fma.rn.f32 	%f35, %f30, %f1, %f34;
	mov.f32 	%f36, 0fC1549694;
	add.rn.f32 	%f37, %f30, %f36;
	neg.f32 	%f38, %f37;
	add.rn.f32 	%f39, %f28, %f38;
	fma.rn.f32 	%f40, %f39, %f1, %f35;
	add.f32 	%f41, %f33, %f40;
	setp.gt.f32 	%p7, %f32, 0f00000000;
	selp.b32 	%r38, 0, -2097152000, %p7;
	abs.f32 	%f42, %f1;
	setp.num.f32 	%p8, %f42, %f42;
	setp.lt.f32 	%p9, %f31, 0f00000000;
	selp.f32 	%f43, 0f00000000, 0f7F800000, %p9;
	abs.f32 	%f44, %f31;
	setp.gt.f32 	%p10, %f44, 0f43180000;
	cvt.rzi.s32.f32 	%r39, %f32;
	shl.b32 	%r40, %r39, 23;
	sub.s32 	%r41, %r40, %r38;
	mov.b32 	%f45, %r41;
	add.s32 	%r42, %r38, 2130706432;
	mov.b32 	%f46, %r42;
	fma.rn.f32 	%f47, %f41, 0f391FCB8E, 0f3AAF85ED;
	fma.rn.f32 	%f48, %f47, %f41, 0f3C1D9856;
	fma.rn.f32 	%f49, %f48, %f41, 0f3D6357BB;
	fma.rn.f32 	%f50, %f49, %f41, 0f3E75FDEC;
	fma.rn.f32 	%f51, %f50, %f41, 0f3F317218;
	fma.rn.f32 	%f52, %f51, %f41, 0f3F800000;
	mul.f32 	%f53, %f52, %f46;
	mul.f32 	%f54, %f53, %f45;
	selp.f32 	%f100, %f43, %f54, %p10;
	@%p8 bra 	$L__BB0_4;
	mov.f32 	%f55, 0f461C4000;
	add.rn.f32 	%f100, %f55, %f1;
$L__BB0_4:
	rcp.rn.f32 	%f56, %f100;
	cvt.rn.f32.u32 	%f57, %r1;
	mul.f32 	%f5, %f56, %f57;
	mul.f32 	%f58, %f5, 0f3F22F983;
	cvt.rni.s32.f32 	%r96, %f58;
	cvt.rn.f32.s32 	%f59, %r96;
	fma.rn.f32 	%f60, %f59, 0fBFC90FDA, %f5;
	fma.rn.f32 	%f61, %f59, 0fB3A22168, %f60;
	fma.rn.f32 	%f102, %f59, 0fA7C234C5, %f61;
	abs.f32 	%f7, %f5;
	setp.ltu.f32 	%p11, %f7, 0f47CE4780;
	mov.u32 	%r92, %r96;
	mov.f32 	%f101, %f102;
	@%p11 bra 	$L__BB0_12;
	setp.neu.f32 	%p12, %f7, 0f7F800000;
	@%p12 bra 	$L__BB0_7;
	mov.f32 	%f64, 0f00000000;
	mul.rn.f32 	%f101, %f5, %f64;
	mov.b32 	%r92, 0;
	bra.uni 	$L__BB0_12;
$L__BB0_7:
	mov.b32 	%r5, %f5;
	shl.b32 	%r44, %r5, 8;
	or.b32  	%r6, %r44, -2147483648;
	mov.b64 	%rd44, 0;
	mov.b32 	%r89, 0;
	mov.u64 	%rd42, __cudart_i2opi_f;
	mov.u64 	%rd43, %rd1;
$L__BB0_8:
	.pragma "nounroll";
	ld.global.nc.u32 	%r45, [%rd42];
	mad.wide.u32 	%rd20, %r45, %r6, %rd44;
	shr.u64 	%rd44, %rd20, 32;
	st.local.u32 	[%rd43], %rd20;
	add.s32 	%r89, %r89, 1;
	add.s64 	%rd43, %rd43, 4;
	add.s64 	%rd42, %rd42, 4;
	setp.ne.s32 	%p13, %r89, 6;
	@%p13 bra 	$L__BB0_8;
	shr.u32 	%r46, %r5, 23;
	st.local.u32 	[%rd1+24], %rd44;
	and.b32  	%r9, %r46, 31;
	and.b32  	%r47, %r46, 224;
	add.s32 	%r48, %r47, -128;
	shr.u32 	%r49, %r48, 5;
	mul.wide.u32 	%rd21, %r49, 4;
	sub.s64 	%rd8, %rd1, %rd21;
	ld.local.u32 	%r90, [%rd8+24];
	ld.local.u32 	%r91, [%rd8+20];
	setp.eq.s32 	%p14, %r9, 0;
	@%p14 bra 	$L__BB0_11;
	shf.l.wrap.b32 	%r90, %r91, %r90, %r9;
	ld.local.u32 	%r50, [%rd8+16];
	shf.l.wrap.b32 	%r91, %r50, %r91, %r9;
$L__BB0_11:
	shr.u32 	%r51, %r90, 30;
	shf.l.wrap.b32 	%r52, %r91, %r90, 2;
	shl.b32 	%r53, %r91, 2;
	shr.u32 	%r54, %r52, 31;
	add.s32 	%r55, %r54, %r51;
	neg.s32 	%r56, %r55;
	setp.lt.s32 	%p15, %r5, 0;
	selp.b32 	%r92, %r56, %r55, %p15;
	xor.b32  	%r57, %r52, %r5;
	shr.s32 	%r58, %r52, 31;
	xor.b32  	%r59, %r58, %r52;
	xor.b32  	%r60, %r58, %r53;
	cvt.u64.u32 	%rd22, %r59;
	shl.b64 	%rd23, %rd22, 32;
	cvt.u64.u32 	%rd24, %r60;
	or.b64  	%rd25, %rd23, %rd24;
	cvt.rn.f64.s64 	%fd1, %rd25;
	mul.f64 	%fd2, %fd1, 0d3BF921FB54442D19;
	cvt.rn.f32.f64 	%f62, %fd2;
	neg.f32 	%f63, %f62;
	setp.lt.s32 	%p16, %r57, 0;
	selp.f32 	%f101, %f63, %f62, %p16;
$L__BB0_12:
	setp.ltu.f32 	%p17, %f7, 0f47CE4780;
	add.s32 	%r62, %r92, 1;
	mul.rn.f32 	%f65, %f101, %f101;
	and.b32  	%r63, %r92, 1;
	setp.eq.b32 	%p18, %r63, 1;
	selp.f32 	%f66, %f101, 0f3F800000, %p18;
	fma.rn.f32 	%f67, %f65, %f66, 0f00000000;
	fma.rn.f32 	%f68, %f65, 0f37CBAC00, 0fBAB607ED;
	selp.f32 	%f69, 0fB94D4153, %f68, %p18;
	selp.f32 	%f70, 0f3C0885E4, 0f3D2AAABB, %p18;
	fma.rn.f32 	%f71, %f69, %f65, %f70;
	selp.f32 	%f72, 0fBE2AAAA8, 0fBEFFFFFF, %p18;
	fma.rn.f32 	%f73, %f71, %f65, %f72;
	fma.rn.f32 	%f74, %f73, %f67, %f66;
	and.b32  	%r64, %r62, 2;
	setp.eq.s32 	%p19, %r64, 0;
	mov.f32 	%f75, 0f00000000;
	sub.f32 	%f76, %f75, %f74;
	selp.f32 	%f11, %f74, %f76, %p19;
	@%p17 bra 	$L__BB0_20;
	setp.neu.f32 	%p20, %f7, 0f7F800000;
	@%p20 bra 	$L__BB0_15;
	mov.f32 	%f79, 0f00000000;
	mul.rn.f32 	%f102, %f5, %f79;
	mov.b32 	%r96, 0;
	bra.uni 	$L__BB0_20;
$L__BB0_15:
	mov.b32 	%r18, %f5;
	shl.b32 	%r66, %r18, 8;
	or.b32  	%r19, %r66, -2147483648;
	mov.b64 	%rd47, 0;
	mov.b32 	%r93, 0;
	mov.u64 	%rd45, __cudart_i2opi_f;
	mov.u64 	%rd46, %rd1;
$L__BB0_16:
	.pragma "nounroll";
	ld.global.nc.u32 	%r67, [%rd45];
	mad.wide.u32 	%rd28, %r67, %r19, %rd47;
	shr.u64 	%rd47, %rd28, 32;
	st.local.u32 	[%rd46], %rd28;
	add.s32 	%r93, %r93, 1;
	add.s64 	%rd46, %rd46, 4;
	add.s64 	%rd45, %rd45, 4;
	setp.ne.s32 	%p21, %r93, 6;
	@%p21 bra 	$L__BB0_16;
	shr.u32 	%r68, %r18, 23;
	st.local.u32 	[%rd1+24], %rd47;
	and.b32  	%r22, %r68, 31;
	and.b32  	%r69, %r68, 224;
	add.s32 	%r70, %r69, -128;
	shr.u32 	%r71, %r70, 5;
	mul.wide.u32 	%rd29, %r71, 4;
	sub.s64 	%rd15, %rd1, %rd29;
	ld.local.u32 	%r94, [%rd15+24];
	ld.local.u32 	%r95, [%rd15+20];
	setp.eq.s32 	%p22, %r22, 0;
	@%p22 bra 	$L__BB0_19;
	shf.l.wrap.b32 	%r94, %r95, %r94, %r22;
	ld.local.u32 	%r72, [%rd15+16];
	shf.l.wrap.b32 	%r95, %r72, %r95, %r22;
$L__BB0_19:
	shr.u32 	%r73, %r94, 30;
	shf.l.wrap.b32 	%r74, %r95, %r94, 2;
	shl.b32 	%r75, %r95, 2;
	shr.u32 	%r76, %r74, 31;
	add.s32 	%r77, %r76, %r73;
	neg.s32 	%r78, %r77;
	setp.lt.s32 	%p23, %r18, 0;
	selp.b32 	%r96, %r78, %r77, %p23;
	xor.b32  	%r79, %r74, %r18;
	shr.s32 	%r80, %r74, 31;
	xor.b32  	%r81, %r80, %r74;
	xor.b32  	%r82, %r80, %r75;
	cvt.u64.u32 	%rd30, %r81;
	shl.b64 	%rd31, %rd30, 32;
	cvt.u64.u32 	%rd32, %r82;
	or.b64  	%rd33, %rd31, %rd32;
	cvt.rn.f64.s64 	%fd3, %rd33;
	mul.f64 	%fd4, %fd3, 0d3BF921FB54442D19;
	cvt.rn.f32.f64 	%f77, %fd4;
	neg.f32 	%f78, %f77;
	setp.lt.s32 	%p24, %r79, 0;
	selp.f32 	%f102, %f78, %f77, %p24;
$L__BB0_20:
	cvta.to.global.u64 	%rd34, %rd16;
	mul.rn.f32 	%f80, %f102, %f102;
	and.b32  	%r84, %r96, 1;
	setp.eq.b32 	%p25, %r84, 1;
	selp.f32 	%f81, 0f3F800000, %f102, %p25;
	fma.rn.f32 	%f82, %f80, %f81, 0f00000000;
	fma.rn.f32 	%f83, %f80, 0f37CBAC00, 0fBAB607ED;
	selp.f32 	%f84, %f83, 0fB94D4153, %p25;
	selp.f32 	%f85, 0f3D2AAABB, 0f3C0885E4, %p25;
	fma.rn.f32 	%f86, %f84, %f80, %f85;
	selp.f32 	%f87, 0fBEFFFFFF, 0fBE2AAAA8, %p25;
	fma.rn.f32 	%f88, %f86, %f80, %f87;
	fma.rn.f32 	%f89, %f88, %f82, %f81;
	and.b32  	%r85, %r96, 2;
	setp.eq.s32 	%p26, %r85, 0;
	mov.f32 	%f90, 0f00000000;
	sub.f32 	%f91, %f90, %f89;
	selp.f32 	%f92, %f89, %f91, %p26;
	mad.lo.s32 	%r86, %r31, %r2, %r1;
	mul.lo.s32 	%r87, %r86, %r34;
	add.s32 	%r88, %r87, %r3;
	mul.wide.u32 	%rd35, %r88, 4;
	add.s64 	%rd36, %rd34, %rd35;
	ld.global.f32 	%f93, [%rd36];
	cvt.u64.u32 	%rd37, %r87;
	cvt.u64.u32 	%rd38, %r3;
	add.s64 	%rd39, %rd37, %rd38;
	shl.b64 	%rd40, %rd39, 2;
	add.s64 	%rd41, %rd34, %rd40;
	ld.global.f32 	%f94, [%rd41+4];
	mul.f32 	%f95, %f11, %f93;
	mul.f32 	%f96, %f94, %f92;
	sub.f32 	%f97, %f95, %f96;
	st.global.f32 	[%rd36], %f97;
	mul.f32 	%f98, %f93, %f92;
	fma.rn.f32 	%f99, %f11, %f94, %f98;
	st.global.f32 	[%rd41+4], %f99;
$L__BB0_21:
	ret;

}


// ===== COMPILED SASS (sm_100) =====

	.target	sm_100

	.elftype	@"ET_EXEC"


//--------------------- .note.nv.tkinfo           --------------------------
	.section	.note.nv.tkinfo,"",@"SHT_NOTE"
	.sectionflags	@"SHF_NOTE_NV_TKINFO"
	.tkinfo
        /*0018*/ 	.word	0x00000002
        /*0030*/ 	.string	""
        /*0030*/ 	.string	"ptxas"
        /*0030*/ 	.string	"Cuda compilation tools, release 13.0, V13.0.88"
        /*0030*/ 	.string	"Build cuda_13.0.r13.0/compiler.36424714_0"
        /*0030*/ 	.string	"-arch sm_100 -m 64 "



//--------------------- .note.nv.cuinfo           --------------------------
	.section	.note.nv.cuinfo,"",@"SHT_NOTE"
	.sectionflags	@"SHF_NOTE_NV_CUINFO"
        /*0018*/ 	.short	0x0002
        /*001a*/ 	.short	0x0064
        /*001c*/ 	.short	0x0082
	.zero		2


//--------------------- .nv.info                  --------------------------
	.section	.nv.info,"",@"SHT_CUDA_INFO"
	.align	4


	//----- nvinfo : EIATTR_REGCOUNT
	.align		4
        /*0000*/ 	.byte	0x04, 0x2f
        /*0002*/ 	.short	(.L_2 - .L_1)
	.align		4
.L_1:
        /*0004*/ 	.word	index@(_Z17apply_rope_kernelPfiii)
        /*0008*/ 	.word	0x00000012


	//----- nvinfo : EIATTR_FRAME_SIZE
	.align		4
.L_2:
        /*000c*/ 	.byte	0x04, 0x11
        /*000e*/ 	.short	(.L_4 - .L_3)
	.align		4
.L_3:
        /*0010*/ 	.word	index@($__internal_1_$__cuda_sm3x_div_rn_noftz_f32_slowpath)
        /*0014*/ 	.word	0x00000020


	//----- nvinfo : EIATTR_FRAME_SIZE
	.align		4
.L_4:
        /*0018*/ 	.byte	0x04, 0x11
        /*001a*/ 	.short	(.L_6 - .L_5)
	.align		4
.L_5:
        /*001c*/ 	.word	index@($__internal_0_$__cuda_sm20_rcp_rn_f32_slowpath)
        /*0020*/ 	.word	0x00000020


	//----- nvinfo : EIATTR_FRAME_SIZE
	.align		4
.L_6:
        /*0024*/ 	.byte	0x04, 0x11
        /*0026*/ 	.short	(.L_8 - .L_7)
	.align		4
.L_7:
        /*0028*/ 	.word	index@(_Z17apply_rope_kernelPfiii)
        /*002c*/ 	.word	0x00000020


	//----- nvinfo : EIATTR_MIN_STACK_SIZE
	.align		4
.L_8:
        /*0030*/ 	.byte	0x04, 0x12
        /*0032*/ 	.short	(.L_10 - .L_9)
	.align		4
.L_9:
        /*0034*/ 	.word	index@(_Z17apply_rope_kernelPfiii)
        /*0038*/ 	.word	0x00000020
.L_10:


//--------------------- .nv.compat                --------------------------
	.section	.nv.compat,"",@"SHT_CUDA_COMPAT_INFO"
	.align	4
        /*0000*/ 	.byte	0x02, 0x09, 0x00, 0x00, 0x02, 0x02, 0x01, 0x00, 0x02, 0x05, 0x05, 0x00, 0x03, 0x07, 0x01, 0x01
        /*0010*/ 	.byte	0x02, 0x03, 0x00, 0x00, 0x02, 0x06, 0x01, 0x00, 0x04, 0x0b, 0x08, 0x00, 0x01, 0x00, 0x00, 0x00
        /*0020*/ 	.byte	0x00, 0x00, 0x00, 0x00


//--------------------- .nv.info._Z17apply_rope_kernelPfiii --------------------------
	.section	.nv.info._Z17apply_rope_kernelPfiii,"",@"SHT_CUDA_INFO"
	.sectionflags	@""
	.align	4


	//----- nvinfo : EIATTR_CUDA_API_VERSION
	.align		4
        /*0000*/ 	.byte	0x04, 0x37
        /*0002*/ 	.short	(.L_12 - .L_11)
.L_11:
        /*0004*/ 	.word	0x00000082


	//----- nvinfo : EIATTR_KPARAM_INFO
	.align		4
.L_12:
        /*0008*/ 	.byte	0x04, 0x17
        /*000a*/ 	.short	(.L_14 - .L_13)
.L_13:
        /*000c*/ 	.word	0x00000000
        /*0010*/ 	.short	0x0003
        /*0012*/ 	.short	0x0010
        /*0014*/ 	.byte	0x00, 0xf0, 0x11, 0x00


	//----- nvinfo : EIATTR_KPARAM_INFO
	.align		4
.L_14:
        /*0018*/ 	.byte	0x04, 0x17
        /*001a*/ 	.short	(.L_16 - .L_15)
.L_15:
        /*001c*/ 	.word	0x00000000
        /*0020*/ 	.short	0x0002
        /*0022*/ 	.short	0x000c
        /*0024*/ 	.byte	0x00, 0xf0, 0x11, 0x00


	//----- nvinfo : EIATTR_KPARAM_INFO
	.align		4
.L_16:
        /*0028*/ 	.byte	0x04, 0x17
        /*002a*/ 	.short	(.L_18 - .L_17)
.L_17:
        /*002c*/ 	.word	0x00000000
        /*0030*/ 	.short	0x0001
        /*0032*/ 	.short	0x0008
        /*0034*/ 	.byte	0x00, 0xf0, 0x11, 0x00


	//----- nvinfo : EIATTR_KPARAM_INFO
	.align		4
.L_18:
        /*0038*/ 	.byte	0x04, 0x17
        /*003a*/ 	.short	(.L_20 - .L_19)
.L_19:
        /*003c*/ 	.word	0x00000000
        /*0040*/ 	.short	0x0000
        /*0042*/ 	.short	0x0000
        /*0044*/ 	.byte	0x00, 0xf5, 0x21, 0x00


	//----- nvinfo : EIATTR_SPARSE_MMA_MASK
	.align		4
.L_20:
        /*0048*/ 	.byte	0x03, 0x50
        /*004a*/ 	.short	0x0000


	//----- nvinfo : EIATTR_MAXREG_COUNT
	.align		4
        /*004c*/ 	.byte	0x03, 0x1b
        /*004e*/ 	.short	0x00ff


	//----- nvinfo : EIATTR_MERCURY_ISA_VERSION
	.align		4
        /*0050*/ 	.byte	0x03, 0x5f
        /*0052*/ 	.short	0x0101


	//----- nvinfo : EIATTR_VRC_CTA_INIT_COUNT
	.align		4
        /*0054*/ 	.byte	0x02, 0x4a
	.zero		1
	.zero		1


	//----- nvinfo : EIATTR_EXIT_INSTR_OFFSETS
	.align		4
        /*0058*/ 	.byte	0x04, 0x1c
        /*005a*/ 	.short	(.L_22 - .L_21)


	//   ....[0]....
.L_21:
        /*005c*/ 	.word	0x000000c0


	//   ....[1]....
        /*0060*/ 	.word	0x00001090


	//----- nvinfo : EIATTR_CRS_STACK_SIZE
	.align		4
.L_22:
        /*0064*/ 	.byte	0x04, 0x1e
        /*0066*/ 	.short	(.L_24 - .L_23)
.L_23:
        /*0068*/ 	.word	0x00000000


	//----- nvinfo : EIATTR_CBANK_PARAM_SIZE
	.align		4
.L_24:
        /*006c*/ 	.byte	0x03, 0x19
        /*006e*/ 	.short	0x0014


	//----- nvinfo : EIATTR_PARAM_CBANK
	.align		4
        /*0070*/ 	.byte	0x04, 0x0a
        /*0072*/ 	.short	(.L_26 - .L_25)
	.align		4
.L_25:
        /*0074*/ 	.word	index@(.nv.constant0._Z17apply_rope_kernelPfiii)
        /*0078*/ 	.short	0x0380
        /*007a*/ 	.short	0x0014


	//----- nvinfo : EIATTR_SW_WAR
	.align		4
.L_26:
        /*007c*/ 	.byte	0x04, 0x36
        /*007e*/ 	.short	(.L_28 - .L_27)
.L_27:
        /*0080*/ 	.word	0x00000008
.L_28:


//--------------------- .nv.callgraph             --------------------------
	.section	.nv.callgraph,"",@"SHT_CUDA_CALLGRAPH"
	.align	4
	.sectionentsize	8
	.align		4
        /*0000*/ 	.word	0x00000000
	.align		4
        /*0004*/ 	.word	0xffffffff
	.align		4
        /*0008*/ 	.word	0x00000000
	.align		4
        /*000c*/ 	.word	0xfffffffe
	.align		4
        /*0010*/ 	.word	0x00000000
	.align		4
        /*0014*/ 	.word	0xfffffffd
	.align		4
        /*0018*/ 	.word	0x00000000
	.align		4
        /*001c*/ 	.word	0xfffffffc


//--------------------- .nv.constant4             --------------------------
	.section	.nv.constant4,"a",@progbits
	.align	8
	.align		8
.nv.constant4:
        /*0000*/ 	.dword	__cudart_i2opi_f


//--------------------- .text._Z17apply_rope_kernelPfiii --------------------------
	.section	.text._Z17apply_rope_kernelPfiii,"ax",@progbits
	.align	128
        .global         _Z17apply_rope_kernelPfiii
        .type           _Z17apply_rope_kernelPfiii,@function
        .size           _Z17apply_rope_kernelPfiii,(.L_x_30 - _Z17apply_rope_kernelPfiii)
        .other          _Z17apply_rope_kernelPfiii,@"STO_CUDA_ENTRY STV_DEFAULT"
_Z17apply_rope_kernelPfiii:
.text._Z17apply_rope_kernelPfiii:
[----:B------:R-:W0:Y:S01]  /*0000*/  LDC R1, c[0x0][0x37c] ;  /* 0x0000df00ff017b82 */ /* 0x000e220000000800 */
[----:B------:R-:W1:Y:S07]  /*0010*/  S2R R5, SR_TID.X ;  /* 0x0000000000057919 */ /* 0x000e6e0000002100 */
[----:B------:R-:W2:Y:S01]  /*0020*/  S2UR UR6, SR_CTAID.Y ;  /* 0x00000000000679c3 */ /* 0x000ea20000002600 */
[----:B------:R-:W3:Y:S01]  /*0030*/  LDCU UR4, c[0x0][0x390] ;  /* 0x00007200ff0477ac */ /* 0x000ee20008000800 */
[----:B0-----:R-:W-:-:S06]  /*0040*/  VIADD R1, R1, 0xffffffe0 ;  /* 0xffffffe001017836 */ /* 0x001fcc0000000000 */
[----:B------:R-:W2:Y:S08]  /*0050*/  LDC.64 R2, c[0x0][0x388] ;  /* 0x0000e200ff027b82 */ /* 0x000eb00000000a00 */
[----:B------:R-:W0:Y:S01]  /*0060*/  S2UR UR7, SR_CTAID.Z ;  /* 0x00000000000779c3 */ /* 0x000e220000002700 */
[----:B-1----:R-:W-:Y:S01]  /*0070*/  IMAD.SHL.U32 R5, R5, 0x2, RZ ;  /* 0x0000000205057824 */ /* 0x002fe200078e00ff */
[----:B--2---:R-:W-:-:S03]  /*0080*/  ISETP.LE.AND P0, PT, R3, UR6, PT ;  /* 0x0000000603007c0c */ /* 0x004fc6000bf03270 */
[----:B------:R-:W-:Y:S01]  /*0090*/  VIADD R0, R5, 0x1 ;  /* 0x0000000105007836 */ /* 0x000fe20000000000 */
[----:B0-----:R-:W-:-:S04]  /*00a0*/  ISETP.LE.OR P0, PT, R2, UR7, P0 ;  /* 0x0000000702007c0c */ /* 0x001fc80008703670 */
[----:B---3--:R-:W-:-:S13]  /*00b0*/  ISETP.GE.OR P0, PT, R0, UR4, P0 ;  /* 0x0000000400007c0c */ /* 0x008fda0008706670 */
[----:B------:R-:W-:Y:S05]  /*00c0*/  @P0 EXIT ;  /* 0x000000000000094d */ /* 0x000fea0003800000 */
[----:B------:R-:W-:Y:S01]  /*00d0*/  I2FP.F32.U32 R3, UR4 ;  /* 0x0000000400037c45 */ /* 0x000fe20008201000 */
[----:B------:R-:W-:Y:S01]  /*00e0*/  BSSY.RECONVERGENT B0, `(.L_x_0) ;  /* 0x000000d000007945 */ /* 0x000fe20003800200 */
[----:B------:R-:W-:Y:S02]  /*00f0*/  I2FP.F32.U32 R0, R5 ;  /* 0x0000000500007245 */ /* 0x000fe40000201000 */
[----:B------:R-:W0:Y:S08]  /*0100*/  MUFU.RCP R2, R3 ;  /* 0x0000000300027308 */ /* 0x000e300000001000 */
[----:B------:R-:W1:Y:S01]  /*0110*/  FCHK P0, R0, R3 ;  /* 0x0000000300007302 */ /* 0x000e620000000000 */
[----:B0-----:R-:W-:-:S04]  /*0120*/  FFMA R7, -R3, R2, 1 ;  /* 0x3f80000003077423 */ /* 0x001fc80000000102 */
[----:B------:R-:W-:-:S04]  /*0130*/  FFMA R7, R2, R7, R2 ;  /* 0x0000000702077223 */ /* 0x000fc80000000002 */
[----:B------:R-:W-:-:S04]  /*0140*/  FFMA R2, R0, R7, RZ ;  /* 0x0000000700027223 */ /* 0x000fc800000000ff */
[----:B------:R-:W-:-:S04]  /*0150*/  FFMA R4, -R3, R2, R0 ;  /* 0x0000000203047223 */ /* 0x000fc80000000100 */
[----:B------:R-:W-:Y:S01]  /*0160*/  FFMA R2, R7, R4, R2 ;  /* 0x0000000407027223 */ /* 0x000fe20000000002 */
[----:B-1----:R-:W-:Y:S06]  /*0170*/  @!P0 BRA `(.L_x_1) ;  /* 0x00000000000c8947 */ /* 0x002fec0003800000 */
[----:B------:R-:W-:-:S07]  /*0180*/  MOV R2, 0x1a0 ;  /* 0x000001a000027802 */ /* 0x000fce0000000f00 */
[----:B------:R-:W-:Y:S05]  /*0190*/  CALL.REL.NOINC `($__internal_1_$__cuda_sm3x_div_rn_noftz_f32_slowpath) ;  /* 0x0000001000987944 */ /* 0x000fea0003c00000 */
[----:B------:R-:W-:-:S07]  /*01a0*/  IMAD.MOV.U32 R2, RZ, RZ, R0 ;  /* 0x000000ffff027224 */ /* 0x000fce00078e0000 */
.L_x_1:
[----:B------:R-:W-:Y:S05]  /*01b0*/  BSYNC.RECONVERGENT B0 ;  /* 0x0000000000007941 */ /* 0x000fea0003800200 */
.L_x_0:
[----:B------:R-:W-:Y:S01]  /*01c0*/  FSETP.NEU.AND P0, PT, R2, RZ, PT ;  /* 0x000000ff0200720b */ /* 0x000fe20003f0d000 */
[----:B------:R-:W-:Y:S01]  /*01d0*/  BSSY.RECONVERGENT B0, `(.L_x_2) ;  /* 0x0000026000007945 */ /* 0x000fe20003800200 */
[----:B------:R-:W-:-:S11]  /*01e0*/  IMAD.MOV.U32 R0, RZ, RZ, 0x3f800000 ;  /* 0x3f800000ff007424 */ /* 0x000fd600078e00ff */
[----:B------:R-:W-:Y:S05]  /*01f0*/  @!P0 BRA `(.L_x_3) ;  /* 0x00000000008c8947 */ /* 0x000fea0003800000 */
[----:B------:R-:W-:Y:S01]  /*0200*/  IMAD.MOV.U32 R3, RZ, RZ, 0x303eee36 ;  /* 0x303eee36ff037424 */ /* 0x000fe200078e00ff */
[----:B------:R-:W-:Y:S01]  /*0210*/  FSETP.NAN.AND P2, PT, |R2|, |R2|, PT ;  /* 0x400000020200720b */ /* 0x000fe20003f48200 */
[----:B------:R-:W-:Y:S02]  /*0220*/  IMAD.MOV.U32 R0, RZ, RZ, 0x3fb8aa3b ;  /* 0x3fb8aa3bff007424 */ /* 0x000fe400078e00ff */
[----:B------:R-:W-:Y:S02]  /*0230*/  IMAD.MOV.U32 R7, RZ, RZ, 0x3e4b8a05 ;  /* 0x3e4b8a05ff077424 */ /* 0x000fe400078e00ff */
[----:B------:R-:W-:-:S04]  /*0240*/  FFMA R0, -R3, R0, 3.622995450314192567e-07 ;  /* 0x34c2821203007423 */ /* 0x000fc80000000100 */
[----:B------:R-:W-:-:S04]  /*0250*/  FFMA R0, R7, 1.9251366722983220825e-08, R0 ;  /* 0x32a55e3407007823 */ /* 0x000fc80000000000 */
[----:B------:R-:W-:-:S04]  /*0260*/  FFMA R0, -R3, 0.014334906823933124542, R0 ;  /* 0x3c6adcf503007823 */ /* 0x000fc80000000100 */
[----:B------:R-:W-:-:S04]  /*0270*/  FFMA R0, R7, 0.0047783022746443748474, R0 ;  /* 0x3b9c934e07007823 */ /* 0x000fc80000000000 */
[----:B------:R-:W-:-:S04]  /*0280*/  FADD R3, R0, 13.286762237548828125 ;  /* 0x4154969400037421 */ /* 0x000fc80000000000 */
[C---:B------:R-:W-:Y:S01]  /*0290*/  FMUL R4, R3.reuse, R2 ;  /* 0x0000000203047220 */ /* 0x040fe20000400000 */
[----:B------:R-:W-:-:S03]  /*02a0*/  FADD R9, R3, -13.286762237548828125 ;  /* 0xc154969403097421 */ /* 0x000fc60000000000 */
[----:B------:R-:W0:Y:S01]  /*02b0*/  FRND R7, R4 ;  /* 0x0000000400077307 */ /* 0x000e220000201000 */
[----:B------:R-:W-:Y:S01]  /*02c0*/  FADD R0, R0, -R9 ;  /* 0x8000000900007221 */ /* 0x000fe20000000000 */
[-C--:B------:R-:W-:Y:S01]  /*02d0*/  FFMA R3, R3, R2.reuse, -R4 ;  /* 0x0000000203037223 */ /* 0x080fe20000000804 */
[----:B------:R-:W-:Y:S01]  /*02e0*/  IMAD.MOV.U32 R9, RZ, RZ, 0x391fcb8e ;  /* 0x391fcb8eff097424 */ /* 0x000fe200078e00ff */
[----:B------:R-:W-:Y:S02]  /*02f0*/  FSETP.GT.AND P0, PT, |R4|, 152, PT ;  /* 0x431800000400780b */ /* 0x000fe40003f04200 */
[----:B------:R-:W-:Y:S02]  /*0300*/  FFMA R3, R0, R2, R3 ;  /* 0x0000000200037223 */ /* 0x000fe40000000003 */
[----:B------:R-:W1:Y:S01]  /*0310*/  F2I.NTZ R6, R4 ;  /* 0x0000000400067305 */ /* 0x000e620000203100 */
[----:B0-----:R-:W-:Y:S01]  /*0320*/  FADD R0, R4, -R7 ;  /* 0x8000000704007221 */ /* 0x001fe20000000000 */
[----:B------:R-:W-:-:S03]  /*0330*/  FSETP.GT.AND P1, PT, R7, RZ, PT ;  /* 0x000000ff0700720b */ /* 0x000fc60003f24000 */
[----:B------:R-:W-:-:S04]  /*0340*/  FADD R0, R0, R3 ;  /* 0x0000000300007221 */ /* 0x000fc80000000000 */
[----:B------:R-:W-:-:S04]  /*0350*/  FFMA R3, R0, R9, 0.0013391353422775864601 ;  /* 0x3aaf85ed00037423 */ /* 0x000fc80000000009 */
[----:B------:R-:W-:-:S04]  /*0360*/  FFMA R3, R0, R3, 0.0096188392490148544312 ;  /* 0x3c1d985600037423 */ /* 0x000fc80000000003 */
[----:B------:R-:W-:-:S04]  /*0370*/  FFMA R3, R0, R3, 0.055503588169813156128 ;  /* 0x3d6357bb00037423 */ /* 0x000fc80000000003 */
[----:B------:R-:W-:Y:S01]  /*0380*/  FFMA R7, R0, R3, 0.24022644758224487305 ;  /* 0x3e75fdec00077423 */ /* 0x000fe20000000003 */
[----:B------:R-:W-:Y:S02]  /*0390*/  SEL R3, RZ, 0x83000000, P1 ;  /* 0x83000000ff037807 */ /* 0x000fe40000800000 */
[----:B------:R-:W-:Y:S01]  /*03a0*/  FSETP.GEU.AND P1, PT, R4, RZ, PT ;  /* 0x000000ff0400720b */ /* 0x000fe20003f2e000 */
[C---:B------:R-:W-:Y:S02]  /*03b0*/  FFMA R9, R0.reuse, R7, 0.69314718246459960938 ;  /* 0x3f31721800097423 */ /* 0x040fe40000000007 */
[----:B------:R-:W-:Y:S02]  /*03c0*/  VIADD R7, R3, 0x7f000000 ;  /* 0x7f00000003077836 */ /* 0x000fe40000000000 */
[----:B------:R-:W-:Y:S01]  /*03d0*/  FFMA R8, R0, R9, 1 ;  /* 0x3f80000000087423 */ /* 0x000fe20000000009 */
[----:B-1----:R-:W-:Y:S01]  /*03e0*/  IMAD R6, R6, 0x800000, -R3 ;  /* 0x0080000006067824 */ /* 0x002fe200078e0a03 */
[----:B------:R-:W-:-:S02]  /*03f0*/  FSEL R0, RZ, +INF , !P1 ;  /* 0x7f800000ff007808 */ /* 0x000fc40004800000 */
[----:B------:R-:W-:-:S04]  /*0400*/  FMUL R7, R7, R8 ;  /* 0x0000000807077220 */ /* 0x000fc80000400000 */
[----:B------:R-:W-:Y:S01]  /*0410*/  @!P0 FMUL R0, R6, R7 ;  /* 0x0000000706008220 */ /* 0x000fe20000400000 */
[----:B------:R-:W-:-:S07]  /*0420*/  @P2 FADD R0, R2, 10000 ;  /* 0x461c400002002421 */ /* 0x000fce0000000000 */
.L_x_3:
[----:B------:R-:W-:Y:S05]  /*0430*/  BSYNC.RECONVERGENT B0 ;  /* 0x0000000000007941 */ /* 0x000fea0003800200 */
.L_x_2:
[----:B------:R-:W-:Y:S01]  /*0440*/  VIADD R2, R0, 0x1800000 ;  /* 0x0180000000027836 */ /* 0x000fe20000000000 */
[----:B------:R-:W-:Y:S04]  /*0450*/  BSSY.RECONVERGENT B0, `(.L_x_4) ;  /* 0x000000c000007945 */ /* 0x000fe80003800200 */
[----:B------:R-:W-:-:S04]  /*0460*/  LOP3.LUT R2, R2, 0x7f800000, RZ, 0xc0, !PT ;  /* 0x7f80000002027812 */ /* 0x000fc800078ec0ff */
[----:B------:R-:W-:-:S13]  /*0470*/  ISETP.GT.U32.AND P0, PT, R2, 0x1ffffff, PT ;  /* 0x01ffffff0200780c */ /* 0x000fda0003f04070 */
[----:B------:R-:W-:Y:S05]  /*0480*/  @P0 BRA `(.L_x_5) ;  /* 0x0000000000100947 */ /* 0x000fea0003800000 */
[----:B------:R-:W-:Y:S02]  /*0490*/  MOV R2, R0 ;  /* 0x0000000000027202 */ /* 0x000fe40000000f00 */
[----:B------:R-:W-:-:S07]  /*04a0*/  MOV R4, 0x4c0 ;  /* 0x000004c000047802 */ /* 0x000fce0000000f00 */
[----:B------:R-:W-:Y:S05]  /*04b0*/  CALL.REL.NOINC `($__internal_0_$__cuda_sm20_rcp_rn_f32_slowpath) ;  /* 0x0000000800f87944 */ /* 0x000fea0003c00000 */
[----:B------:R-:W-:Y:S05]  /*04c0*/  BRA `(.L_x_6) ;  /* 0x0000000000107947 */ /* 0x000fea0003800000 */
.L_x_5:
[----:B------:R-:W0:Y:S02]  /*04d0*/  MUFU.RCP R7, R0 ;  /* 0x0000000000077308 */ /* 0x000e240000001000 */
[----:B0-----:R-:W-:-:S04]  /*04e0*/  FFMA R2, R7, R0, -1 ;  /* 0xbf80000007027423 */ /* 0x001fc80000000000 */
[----:B------:R-:W-:-:S04]  /*04f0*/  FADD.FTZ R2, -R2, -RZ ;  /* 0x800000ff02027221 */ /* 0x000fc80000010100 */
[----:B------:R-:W-:-:S07]  /*0500*/  FFMA R7, R7, R2, R7 ;  /* 0x0000000207077223 */ /* 0x000fce0000000007 */
.L_x_6:
[----:B------:R-:W-:Y:S05]  /*0510*/  BSYNC.RECONVERGENT B0 ;  /* 0x0000000000007941 */ /* 0x000fea0003800200 */
.L_x_4:
[----:B------:R-:W-:Y:S01]  /*0520*/  I2FP.F32.U32 R0, UR6 ;  /* 0x0000000600007c45 */ /* 0x000fe20008201000 */
[----:B------:R-:W0:Y:S01]  /*0530*/  LDCU.64 UR8, c[0x0][0x358] ;  /* 0x00006b00ff0877ac */ /* 0x000e220008000a00 */
[----:B------:R-:W-:Y:S03]  /*0540*/  BSSY.RECONVERGENT B0, `(.L_x_7) ;  /* 0x0000043000007945 */ /* 0x000fe60003800200 */
[----:B------:R-:W-:-:S04]  /*0550*/  FMUL R7, R0, R7 ;  /* 0x0000000700077220 */ /* 0x000fc80000400000 */
[C---:B------:R-:W-:Y:S01]  /*0560*/  FMUL R0, R7.reuse, 0.63661974668502807617 ;  /* 0x3f22f98307007820 */ /* 0x040fe20000400000 */
[----:B------:R-:W-:-:S05]  /*0570*/  FSETP.GE.AND P0, PT, |R7|, 105615, PT ;  /* 0x47ce47800700780b */ /* 0x000fca0003f06200 */
[----:B------:R-:W1:Y:S02]  /*0580*/  F2I.NTZ R0, R0 ;  /* 0x0000000000007305 */ /* 0x000e640000203100 */
[----:B-1----:R-:W-:Y:S01]  /*0590*/  I2FP.F32.S32 R10, R0 ;  /* 0x00000000000a7245 */ /* 0x002fe20000201400 */
[----:B------:R-:W-:-:S04]  /*05a0*/  IMAD.MOV.U32 R11, RZ, RZ, R0 ;  /* 0x000000ffff0b7224 */ /* 0x000fc800078e0000 */
[----:B------:R-:W-:-:S04]  /*05b0*/  FFMA R3, R10, -1.5707962512969970703, R7 ;  /* 0xbfc90fda0a037823 */ /* 0x000fc80000000007 */
[----:B------:R-:W-:-:S04]  /*05c0*/  FFMA R3, R10, -7.5497894158615963534e-08, R3 ;  /* 0xb3a221680a037823 */ /* 0x000fc80000000003 */
[----:B------:R-:W-:-:S04]  /*05d0*/  FFMA R10, R10, -5.3903029534742383927e-15, R3 ;  /* 0xa7c234c50a0a7823 */ /* 0x000fc80000000003 */
[----:B------:R-:W-:Y:S01]  /*05e0*/  IMAD.MOV.U32 R2, RZ, RZ, R10 ;  /* 0x000000ffff027224 */ /* 0x000fe200078e000a */
[----:B0-----:R-:W-:Y:S06]  /*05f0*/  @!P0 BRA `(.L_x_8) ;  /* 0x0000000000dc8947 */ /* 0x001fec0003800000 */
[----:B------:R-:W-:-:S13]  /*0600*/  FSETP.NEU.AND P0, PT, |R7|, +INF , PT ;  /* 0x7f8000000700780b */ /* 0x000fda0003f0d200 */
[----:B------:R-:W-:Y:S01]  /*0610*/  @!P0 FMUL R2, RZ, R7 ;  /* 0x00000007ff028220 */ /* 0x000fe20000400000 */
[----:B------:R-:W-:Y:S01]  /*0620*/  @!P0 IMAD.MOV.U32 R0, RZ, RZ, RZ ;  /* 0x000000ffff008224 */ /* 0x000fe200078e00ff */
[----:B------:R-:W-:Y:S06]  /*0630*/  @!P0 BRA `(.L_x_8) ;  /* 0x0000000000cc8947 */ /* 0x000fec0003800000 */
[----:B------:R-:W-:Y:S01]  /*0640*/  IMAD.SHL.U32 R2, R7, 0x100, RZ ;  /* 0x0000010007027824 */ /* 0x000fe200078e00ff */
[----:B------:R-:W0:Y:S01]  /*0650*/  LDCU.64 UR10, c[0x4][URZ] ;  /* 0x01000000ff0a77ac */ /* 0x000e220008000a00 */
[----:B------:R-:W-:Y:S02]  /*0660*/  IMAD.MOV.U32 R6, RZ, RZ, RZ ;  /* 0x000000ffff067224 */ /* 0x000fe400078e00ff */
[----:B------:R-:W-:Y:S01]  /*0670*/  IMAD.MOV.U32 R0, RZ, RZ, R1 ;  /* 0x000000ffff007224 */ /* 0x000fe200078e0001 */
[----:B------:R-:W-:Y:S01]  /*0680*/  LOP3.LUT R15, R2, 0x80000000, RZ, 0xfc, !PT ;  /* 0x80000000020f7812 */ /* 0x000fe200078efcff */
[----:B------:R-:W-:Y:S01]  /*0690*/  UMOV UR5, URZ ;  /* 0x000000ff00057c82 */ /* 0x000fe20008000000 */
[----:B------:R-:W-:-:S05]  /*06a0*/  UMOV UR4, URZ ;  /* 0x000000ff00047c82 */ /* 0x000fca0008000000 */
.L_x_9:
[----:B0-----:R-:W-:Y:S02]  /*06b0*/  IMAD.U32 R8, RZ, RZ, UR10 ;  /* 0x0000000aff087e24 */ /* 0x001fe4000f8e00ff */
[----:B------:R-:W-:-:S05]  /*06c0*/  IMAD.U32 R9, RZ, RZ, UR11 ;  /* 0x0000000bff097e24 */ /* 0x000fca000f8e00ff */
[----:B------:R-:W2:Y:S01]  /*06d0*/  LDG.E.CONSTANT R2, desc[UR8][R8.64] ;  /* 0x0000000808027981 */ /* 0x000ea2000c1e9900 */
[----:B------:R-:W-:Y:S02]  /*06e0*/  UIADD3 UR10, UP0, UPT, UR10, 0x4, URZ ;  /* 0x000000040a0a7890 */ /* 0x000fe4000ff1e0ff */
[----:B------:R-:W-:Y:S02]  /*06f0*/  UIADD3 UR4, UPT, UPT, UR4, 0x1, URZ ;  /* 0x0000000104047890 */ /* 0x000fe4000fffe0ff */
[----:B------:R-:W-:Y:S02]  /*0700*/  UIADD3.X UR11, UPT, UPT, URZ, UR11, URZ, UP0, !UPT ;  /* 0x0000000bff0b7290 */ /* 0x000fe400087fe4ff */
[----:B------:R-:W-:Y:S01]  /*0710*/  UISETP.NE.AND UP0, UPT, UR4, 0x6, UPT ;  /* 0x000000060400788c */ /* 0x000fe2000bf05270 */
[----:B--2---:R-:W-:-:S03]  /*0720*/  IMAD.WIDE.U32 R2, R2, R15, RZ ;  /* 0x0000000f02027225 */ /* 0x004fc600078e00ff */
[----:B------:R-:W-:-:S04]  /*0730*/  IADD3 R13, P0, PT, R2, R6, RZ ;  /* 0x00000006020d7210 */ /* 0x000fc80007f1e0ff */
[----:B------:R-:W-:Y:S01]  /*0740*/  IADD3.X R6, PT, PT, R3, UR5, RZ, P0, !PT ;  /* 0x0000000503067c10 */ /* 0x000fe200087fe4ff */
[----:B------:R0:W-:Y:S02]  /*0750*/  STL [R0], R13 ;  /* 0x0000000d00007387 */ /* 0x0001e40000100800 */
[----:B0-----:R-:W-:Y:S01]  /*0760*/  VIADD R0, R0, 0x4 ;  /* 0x0000000400007836 */ /* 0x001fe20000000000 */
[----:B------:R-:W-:Y:S06]  /*0770*/  BRA.U UP0, `(.L_x_9) ;  /* 0xfffffffd00cc7547 */ /* 0x000fec000b83ffff */
[----:B------:R-:W-:Y:S01]  /*0780*/  SHF.R.U32.HI R4, RZ, 0x17, R7 ;  /* 0x00000017ff047819 */ /* 0x000fe20000011607 */
[----:B------:R0:W-:Y:S03]  /*0790*/  STL [R1+0x18], R6 ;  /* 0x0000180601007387 */ /* 0x0001e60000100800 */
[C---:B------:R-:W-:Y:S02]  /*07a0*/  LOP3.LUT R0, R4.reuse, 0xe0, RZ, 0xc0, !PT ;  /* 0x000000e004007812 */ /* 0x040fe400078ec0ff */
[----:B------:R-:W-:-:S03]  /*07b0*/  LOP3.LUT P0, RZ, R4, 0x1f, RZ, 0xc0, !PT ;  /* 0x0000001f04ff7812 */ /* 0x000fc6000780c0ff */
[----:B------:R-:W-:-:S05]  /*07c0*/  VIADD R0, R0, 0xffffff80 ;  /* 0xffffff8000007836 */ /* 0x000fca0000000000 */
[----:B------:R-:W-:-:S05]  /*07d0*/  SHF.R.U32.HI R0, RZ, 0x5, R0 ;  /* 0x00000005ff007819 */ /* 0x000fca0000011600 */
[----:B------:R-:W-:-:S05]  /*07e0*/  IMAD R12, R0, -0x4, R1 ;  /* 0xfffffffc000c7824 */ /* 0x000fca00078e0201 */
[----:B------:R-:W2:Y:S04]  /*07f0*/  LDL R0, [R12+0x18] ;  /* 0x000018000c007983 */ /* 0x000ea80000100800 */
[----:B------:R-:W2:Y:S04]  /*0800*/  LDL R3, [R12+0x14] ;  /* 0x000014000c037983 */ /* 0x000ea80000100800 */
[----:B------:R-:W3:Y:S01]  /*0810*/  @P0 LDL R2, [R12+0x10] ;  /* 0x000010000c020983 */ /* 0x000ee20000100800 */
[----:B------:R-:W-:Y:S01]  /*0820*/  LOP3.LUT R4, R4, 0x1f, RZ, 0xc0, !PT ;  /* 0x0000001f04047812 */ /* 0x000fe200078ec0ff */
[----:B------:R-:W-:Y:S01]  /*0830*/  UMOV UR4, 0x54442d19 ;  /* 0x54442d1900047882 */ /* 0x000fe20000000000 */
[----:B------:R-:W-:-:S02]  /*0840*/  UMOV UR5, 0x3bf921fb ;  /* 0x3bf921fb00057882 */ /* 0x000fc40000000000 */
[-C--:B--2---:R-:W-:Y:S02]  /*0850*/  @P0 SHF.L.W.U32.HI R0, R3, R4.reuse, R0 ;  /* 0x0000000403000219 */ /* 0x084fe40000010e00 */
[----:B---3--:R-:W-:Y:S02]  /*0860*/  @P0 SHF.L.W.U32.HI R3, R2, R4, R3 ;  /* 0x0000000402030219 */ /* 0x008fe40000010e03 */
[----:B------:R-:W-:Y:S02]  /*0870*/  ISETP.GE.AND P0, PT, R7, RZ, PT ;  /* 0x000000ff0700720c */ /* 0x000fe40003f06270 */
[C---:B------:R-:W-:Y:S02]  /*0880*/  SHF.L.W.U32.HI R2, R3.reuse, 0x2, R0 ;  /* 0x0000000203027819 */ /* 0x040fe40000010e00 */
[----:B------:R-:W-:Y:S02]  /*0890*/  SHF.L.U32 R3, R3, 0x2, RZ ;  /* 0x0000000203037819 */ /* 0x000fe400000006ff */
[----:B------:R-:W-:-:S04]  /*08a0*/  SHF.R.S32.HI R4, RZ, 0x1f, R2 ;  /* 0x0000001fff047819 */ /* 0x000fc80000011402 */
[C---:B------:R-:W-:Y:S02]  /*08b0*/  LOP3.LUT R8, R4.reuse, R3, RZ, 0x3c, !PT ;  /* 0x0000000304087212 */ /* 0x040fe400078e3cff */
[----:B------:R-:W-:Y:S02]  /*08c0*/  LOP3.LUT R9, R4, R2, RZ, 0x3c, !PT ;  /* 0x0000000204097212 */ /* 0x000fe400078e3cff */
[----:B------:R-:W-:Y:S02]  /*08d0*/  SHF.R.U32.HI R3, RZ, 0x1e, R0 ;  /* 0x0000001eff037819 */ /* 0x000fe40000011600 */
[C---:B------:R-:W-:Y:S02]  /*08e0*/  LOP3.LUT R4, R2.reuse, R7, RZ, 0x3c, !PT ;  /* 0x0000000702047212 */ /* 0x040fe400078e3cff */
[----:B------:R-:W1:Y:S01]  /*08f0*/  I2F.F64.S64 R8, R8 ;  /* 0x0000000800087312 */ /* 0x000e620000301c00 */
[----:B------:R-:W-:Y:S02]  /*0900*/  LEA.HI R0, R2, R3, RZ, 0x1 ;  /* 0x0000000302007211 */ /* 0x000fe400078f08ff */
[----:B------:R-:W-:-:S03]  /*0910*/  ISETP.GE.AND P1, PT, R4, RZ, PT ;  /* 0x000000ff0400720c */ /* 0x000fc60003f26270 */
[----:B------:R-:W-:-:S04]  /*0920*/  IMAD.MOV R2, RZ, RZ, -R0 ;  /* 0x000000ffff027224 */ /* 0x000fc800078e0a00 */
[----:B------:R-:W-:Y:S01]  /*0930*/  @!P0 IMAD.MOV.U32 R0, RZ, RZ, R2 ;  /* 0x000000ffff008224 */ /* 0x000fe200078e0002 */
[----:B-1----:R-:W-:-:S10]  /*0940*/  DMUL R12, R8, UR4 ;  /* 0x00000004080c7c28 */ /* 0x002fd40008000000 */
[----:B------:R-:W1:Y:S02]  /*0950*/  F2F.F32.F64 R12, R12 ;  /* 0x0000000c000c7310 */ /* 0x000e640000301000 */
[----:B01----:R-:W-:-:S07]  /*0960*/  FSEL R2, -R12, R12, !P1 ;  /* 0x0000000c0c027208 */ /* 0x003fce0004800100 */
.L_x_8:
[----:B------:R-:W-:Y:S05]  /*0970*/  BSYNC.RECONVERGENT B0 ;  /* 0x0000000000007941 */ /* 0x000fea0003800200 */
.L_x_7:
[----:B------:R-:W-:Y:S01]  /*0980*/  LOP3.LUT R6, R0, 0x1, RZ, 0xc0, !PT ;  /* 0x0000000100067812 */ /* 0x000fe200078ec0ff */
[----:B------:R-:W-:Y:S02]  /*0990*/  IMAD.MOV.U32 R12, RZ, RZ, 0x37cbac00 ;  /* 0x37cbac00ff0c7424 */ /* 0x000fe400078e00ff */
[----:B------:R-:W-:Y:S01]  /*09a0*/  FMUL R3, R2, R2 ;  /* 0x0000000202037220 */ /* 0x000fe20000400000 */
[----:B------:R-:W-:Y:S01]  /*09b0*/  VIADD R0, R0, 0x1 ;  /* 0x0000000100007836 */ /* 0x000fe20000000000 */
[----:B------:R-:W-:Y:S01]  /*09c0*/  ISETP.NE.U32.AND P0, PT, R6, 0x1, PT ;  /* 0x000000010600780c */ /* 0x000fe20003f05070 */
[----:B------:R-:W-:Y:S02]  /*09d0*/  IMAD.MOV.U32 R6, RZ, RZ, 0x3c0885e4 ;  /* 0x3c0885e4ff067424 */ /* 0x000fe400078e00ff */
[----:B------:R-:W-:Y:S01]  /*09e0*/  FFMA R4, R3, R12, -0.0013887860113754868507 ;  /* 0xbab607ed03047423 */ /* 0x000fe2000000000c */
[----:B------:R-:W-:Y:S01]  /*09f0*/  IMAD.MOV.U32 R9, RZ, RZ, 0x3e2aaaa8 ;  /* 0x3e2aaaa8ff097424 */ /* 0x000fe200078e00ff */
[----:B------:R-:W-:Y:S01]  /*0a00*/  LOP3.LUT P1, RZ, R0, 0x2, RZ, 0xc0, !PT ;  /* 0x0000000200ff7812 */ /* 0x000fe2000782c0ff */
[----:B------:R-:W-:Y:S01]  /*0a10*/  BSSY.RECONVERGENT B0, `(.L_x_10) ;  /* 0x0000043000007945 */ /* 0x000fe20003800200 */
[----:B------:R-:W-:-:S02]  /*0a20*/  FSEL R6, R6, 0.041666727513074874878, !P0 ;  /* 0x3d2aaabb06067808 */ /* 0x000fc40004000000 */
[----:B------:R-:W-:Y:S02]  /*0a30*/  FSEL R4, R4, -0.00019574658654164522886, P0 ;  /* 0xb94d415304047808 */ /* 0x000fe40000000000 */
[----:B------:R-:W-:Y:S02]  /*0a40*/  FSEL R0, R2, 1, !P0 ;  /* 0x3f80000002007808 */ /* 0x000fe40004000000 */
[----:B------:R-:W-:Y:S01]  /*0a50*/  FSEL R9, -R9, -0.4999999701976776123, !P0 ;  /* 0xbeffffff09097808 */ /* 0x000fe20004000100 */
[----:B------:R-:W-:Y:S01]  /*0a60*/  FFMA R4, R3, R4, R6 ;  /* 0x0000000403047223 */ /* 0x000fe20000000006 */
[----:B------:R-:W-:Y:S01]  /*0a70*/  FSETP.GE.AND P0, PT, |R7|, 105615, PT ;  /* 0x47ce47800700780b */ /* 0x000fe20003f06200 */
[C---:B------:R-:W-:Y:S02]  /*0a80*/  FFMA R13, R3.reuse, R0, RZ ;  /* 0x00000000030d7223 */ /* 0x040fe400000000ff */
[----:B------:R-:W-:-:S04]  /*0a90*/  FFMA R4, R3, R4, R9 ;  /* 0x0000000403047223 */ /* 0x000fc80000000009 */
[----:B------:R-:W-:-:S04]  /*0aa0*/  FFMA R13, R13, R4, R0 ;  /* 0x000000040d0d7223 */ /* 0x000fc80000000000 */
[----:B------:R-:W-:Y:S02]  /*0ab0*/  @P1 FADD R13, RZ, -R13 ;  /* 0x8000000dff0d1221 */ /* 0x000fe40000000000 */
[----:B------:R-:W-:Y:S05]  /*0ac0*/  @!P0 BRA `(.L_x_11) ;  /* 0x0000000000dc8947 */ /* 0x000fea0003800000 */
        /* <DEDUP_REMOVED lines=11> */
.L_x_12:
[----:B0-----:R-:W-:Y:S01]  /*0b80*/  MOV R8, UR10 ;  /* 0x0000000a00087c02 */ /* 0x001fe20008000f00 */
        /* <DEDUP_REMOVED lines=24> */
[----:B------:R-:W-:Y:S01]  /*0d10*/  UMOV UR5, 0x3bf921fb ;  /* 0x3bf921fb00057882 */ /* 0x000fe20000000000 */
[----:B------:R-:W-:-:S02]  /*0d20*/  ISETP.GE.AND P1, PT, R7, RZ, PT ;  /* 0x000000ff0700720c */ /* 0x000fc40003f26270 */
[-C--:B--2---:R-:W-:Y:S02]  /*0d30*/  @P0 SHF.L.W.U32.HI R0, R3, R4.reuse, R0 ;  /* 0x0000000403000219 */ /* 0x084fe40000010e00 */
[----:B---3--:R-:W-:Y:S02]  /*0d40*/  @P0 SHF.L.W.U32.HI R3, R2, R4, R3 ;  /* 0x0000000402030219 */ /* 0x008fe40000010e03 */
[--C-:B------:R-:W-:Y:S02]  /*0d50*/  SHF.R.U32.HI R11, RZ, 0x1e, R0.reuse ;  /* 0x0000001eff0b7819 */ /* 0x100fe40000011600 */
[C---:B------:R-:W-:Y:S01]  /*0d60*/  SHF.L.W.U32.HI R2, R3.reuse, 0x2, R0 ;  /* 0x0000000203027819 */ /* 0x040fe20000010e00 */
[----:B------:R-:W-:-:S03]  /*0d70*/  IMAD.SHL.U32 R3, R3, 0x4, RZ ;  /* 0x0000000403037824 */ /* 0x000fc600078e00ff */
[----:B------:R-:W-:Y:S02]  /*0d80*/  SHF.R.S32.HI R4, RZ, 0x1f, R2 ;  /* 0x0000001fff047819 */ /* 0x000fe40000011402 */
[----:B------:R-:W-:Y:S02]  /*0d90*/  LEA.HI R11, R2, R11, RZ, 0x1 ;  /* 0x0000000b020b7211 */ /* 0x000fe400078f08ff */
[C---:B------:R-:W-:Y:S02]  /*0da0*/  LOP3.LUT R8, R4.reuse, R3, RZ, 0x3c, !PT ;  /* 0x0000000304087212 */ /* 0x040fe400078e3cff */
[----:B------:R-:W-:Y:S01]  /*0db0*/  LOP3.LUT R9, R4, R2, RZ, 0x3c, !PT ;  /* 0x0000000204097212 */ /* 0x000fe200078e3cff */
[----:B------:R-:W-:Y:S01]  /*0dc0*/  IMAD.MOV R0, RZ, RZ, -R11 ;  /* 0x000000ffff007224 */ /* 0x000fe200078e0a0b */
[----:B------:R-:W-:-:S03]  /*0dd0*/  LOP3.LUT R7, R2, R7, RZ, 0x3c, !PT ;  /* 0x0000000702077212 */ /* 0x000fc600078e3cff */
[----:B------:R-:W-:Y:S01]  /*0de0*/  @!P1 IMAD.MOV.U32 R11, RZ, RZ, R0 ;  /* 0x000000ffff0b9224 */ /* 0x000fe200078e0000 */
[----:B------:R-:W1:Y:S01]  /*0df0*/  I2F.F64.S64 R8, R8 ;  /* 0x0000000800087312 */ /* 0x000e620000301c00 */
[----:B------:R-:W-:Y:S01]  /*0e00*/  ISETP.GE.AND P0, PT, R7, RZ, PT ;  /* 0x000000ff0700720c */ /* 0x000fe20003f06270 */
[----:B-1----:R-:W-:-:S10]  /*0e10*/  DMUL R14, R8, UR4 ;  /* 0x00000004080e7c28 */ /* 0x002fd40008000000 */
[----:B------:R-:W1:Y:S02]  /*0e20*/  F2F.F32.F64 R14, R14 ;  /* 0x0000000e000e7310 */ /* 0x000e640000301000 */
[----:B01----:R-:W-:-:S07]  /*0e30*/  FSEL R10, -R14, R14, !P0 ;  /* 0x0000000e0e0a7208 */ /* 0x003fce0004000100 */
.L_x_11:
[----:B------:R-:W-:Y:S05]  /*0e40*/  BSYNC.RECONVERGENT B0 ;  /* 0x0000000000007941 */ /* 0x000fea0003800200 */
.L_x_10:
[----:B------:R-:W0:Y:S01]  /*0e50*/  LDCU UR4, c[0x0][0x38c] ;  /* 0x00007180ff0477ac */ /* 0x000e220008000800 */
[----:B------:R-:W1:Y:S01]  /*0e60*/  LDC.64 R6, c[0x0][0x380] ;  /* 0x0000e000ff067b82 */ /* 0x000e620000000a00 */
[----:B------:R-:W2:Y:S01]  /*0e70*/  LDCU UR5, c[0x0][0x390] ;  /* 0x00007200ff0577ac */ /* 0x000ea20008000800 */
[----:B------:R-:W3:Y:S01]  /*0e80*/  LDCU.64 UR10, c[0x0][0x380] ;  /* 0x00007000ff0a77ac */ /* 0x000ee20008000a00 */
[----:B0-----:R-:W-:-:S04]  /*0e90*/  UIMAD UR4, UR7, UR4, UR6 ;  /* 0x00000004070472a4 */ /* 0x001fc8000f8e0206 */
[----:B--2---:R-:W-:-:S06]  /*0ea0*/  UIMAD UR4, UR4, UR5, URZ ;  /* 0x00000005040472a4 */ /* 0x004fcc000f8e02ff */
[C---:B------:R-:W-:Y:S01]  /*0eb0*/  IADD3 R0, P0, PT, R5.reuse, UR4, RZ ;  /* 0x0000000405007c10 */ /* 0x040fe2000ff1e0ff */
[----:B------:R-:W-:-:S04]  /*0ec0*/  VIADD R5, R5, UR4 ;  /* 0x0000000405057c36 */ /* 0x000fc80008000000 */
[----:B------:R-:W-:Y:S01]  /*0ed0*/  IMAD.X R3, RZ, RZ, RZ, P0 ;  /* 0x000000ffff037224 */ /* 0x000fe200000e06ff */
[----:B---3--:R-:W-:Y:S01]  /*0ee0*/  LEA R2, P0, R0, UR10, 0x2 ;  /* 0x0000000a00027c11 */ /* 0x008fe2000f8010ff */
[----:B-1----:R-:W-:-:S03]  /*0ef0*/  IMAD.WIDE.U32 R4, R5, 0x4, R6 ;  /* 0x0000000405047825 */ /* 0x002fc600078e0006 */
[----:B------:R-:W-:Y:S02]  /*0f00*/  LEA.HI.X R3, R0, UR11, R3, 0x2, P0 ;  /* 0x0000000b00037c11 */ /* 0x000fe400080f1403 */
[----:B------:R-:W2:Y:S04]  /*0f10*/  LDG.E R6, desc[UR8][R4.64] ;  /* 0x0000000804067981 */ /* 0x000ea8000c1e1900 */
[----:B------:R-:W3:Y:S01]  /*0f20*/  LDG.E R8, desc[UR8][R2.64+0x4] ;  /* 0x0000040802087981 */ /* 0x000ee2000c1e1900 */
[----:B------:R-:W-:Y:S01]  /*0f30*/  LOP3.LUT R0, R11, 0x1, RZ, 0xc0, !PT ;  /* 0x000000010b007812 */ /* 0x000fe200078ec0ff */
[----:B------:R-:W-:-:S03]  /*0f40*/  FMUL R7, R10, R10 ;  /* 0x0000000a0a077220 */ /* 0x000fc60000400000 */
[----:B------:R-:W-:Y:S01]  /*0f50*/  ISETP.NE.U32.AND P0, PT, R0, 0x1, PT ;  /* 0x000000010000780c */ /* 0x000fe20003f05070 */
[----:B------:R-:W-:Y:S01]  /*0f60*/  FFMA R12, R7, R12, -0.0013887860113754868507 ;  /* 0xbab607ed070c7423 */ /* 0x000fe2000000000c */
[----:B------:R-:W-:Y:S02]  /*0f70*/  IMAD.MOV.U32 R0, RZ, RZ, 0x3d2aaabb ;  /* 0x3d2aaabbff007424 */ /* 0x000fe400078e00ff */
[----:B------:R-:W-:Y:S02]  /*0f80*/  IMAD.MOV.U32 R9, RZ, RZ, 0x3effffff ;  /* 0x3effffffff097424 */ /* 0x000fe400078e00ff */
[----:B------:R-:W-:Y:S02]  /*0f90*/  FSEL R12, R12, -0.00019574658654164522886, !P0 ;  /* 0xb94d41530c0c7808 */ /* 0x000fe40004000000 */
[----:B------:R-:W-:Y:S02]  /*0fa0*/  FSEL R0, R0, 0.0083327032625675201416, !P0 ;  /* 0x3c0885e400007808 */ /* 0x000fe40004000000 */
[----:B------:R-:W-:-:S02]  /*0fb0*/  FSEL R9, -R9, -0.16666662693023681641, !P0 ;  /* 0xbe2aaaa809097808 */ /* 0x000fc40004000100 */
[----:B------:R-:W-:Y:S01]  /*0fc0*/  LOP3.LUT P1, RZ, R11, 0x2, RZ, 0xc0, !PT ;  /* 0x000000020bff7812 */ /* 0x000fe2000782c0ff */
[----:B------:R-:W-:Y:S01]  /*0fd0*/  FFMA R12, R7, R12, R0 ;  /* 0x0000000c070c7223 */ /* 0x000fe20000000000 */
[----:B------:R-:W-:-:S03]  /*0fe0*/  FSEL R0, R10, 1, P0 ;  /* 0x3f8000000a007808 */ /* 0x000fc60000000000 */
[C---:B------:R-:W-:Y:S02]  /*0ff0*/  FFMA R9, R7.reuse, R12, R9 ;  /* 0x0000000c07097223 */ /* 0x040fe40000000009 */
[----:B------:R-:W-:-:S04]  /*1000*/  FFMA R7, R7, R0, RZ ;  /* 0x0000000007077223 */ /* 0x000fc800000000ff */
[----:B------:R-:W-:-:S04]  /*1010*/  FFMA R0, R7, R9, R0 ;  /* 0x0000000907007223 */ /* 0x000fc80000000000 */
[----:B------:R-:W-:-:S04]  /*1020*/  @P1 FADD R0, RZ, -R0 ;  /* 0x80000000ff001221 */ /* 0x000fc80000000000 */
[C---:B--2---:R-:W-:Y:S01]  /*1030*/  FMUL R9, R0.reuse, R6 ;  /* 0x0000000600097220 */ /* 0x044fe20000400000 */
[----:B---3--:R-:W-:-:S03]  /*1040*/  FMUL R10, R0, R8 ;  /* 0x00000008000a7220 */ /* 0x008fc60000400000 */
[C---:B------:R-:W-:Y:S01]  /*1050*/  FFMA R9, R13.reuse, R8, R9 ;  /* 0x000000080d097223 */ /* 0x040fe20000000009 */
[----:B------:R-:W-:-:S05]  /*1060*/  FFMA R7, R13, R6, -R10 ;  /* 0x000000060d077223 */ /* 0x000fca000000080a */
[----:B------:R-:W-:Y:S04]  /*1070*/  STG.E desc[UR8][R4.64], R7 ;  /* 0x0000000704007986 */ /* 0x000fe8000c101908 */
[----:B------:R-:W-:Y:S01]  /*1080*/  STG.E desc[UR8][R2.64+0x4], R9 ;  /* 0x0000040902007986 */ /* 0x000fe2000c101908 */
[----:B------:R-:W-:Y:S05]  /*1090*/  EXIT ;  /* 0x000000000000794d */ /* 0x000fea0003800000 */
        .weak           $__internal_0_$__cuda_sm20_rcp_rn_f32_slowpath
        .type           $__internal_0_$__cuda_sm20_rcp_rn_f32_slowpath,@function
        .size           $__internal_0_$__cuda_sm20_rcp_rn_f32_slowpath,($__internal_1_$__cuda_sm3x_div_rn_noftz_f32_slowpath - $__internal_0_$__cuda_sm20_rcp_rn_f32_slowpath)
$__internal_0_$__cuda_sm20_rcp_rn_f32_slowpath:
[----:B------:R-:W-:Y:S01]  /*10a0*/  SHF.L.U32 R0, R2, 0x1, RZ ;  /* 0x0000000102007819 */ /* 0x000fe200000006ff */
[----:B------:R-:W-:Y:S03]  /*10b0*/  BSSY.RECONVERGENT B1, `(.L_x_13) ;  /* 0x0000030000017945 */ /* 0x000fe60003800200 */
[----:B------:R-:W-:-:S04]  /*10c0*/  SHF.R.U32.HI R9, RZ, 0x18, R0 ;  /* 0x00000018ff097819 */ /* 0x000fc80000011600 */
[----:B------:R-:W-:-:S13]  /*10d0*/  ISETP.NE.U32.AND P0, PT, R9, RZ, PT ;  /* 0x000000ff0900720c */ /* 0x000fda0003f05070 */
[----:B------:R-:W-:Y:S05]  /*10e0*/  @P0 BRA `(.L_x_14) ;  /* 0x0000000000280947 */ /* 0x000fea0003800000 */
[----:B------:R-:W-:-:S05]  /*10f0*/  IMAD.SHL.U32 R0, R2, 0x2, RZ ;  /* 0x0000000202007824 */ /* 0x000fca00078e00ff */
[----:B------:R-:W-:-:S13]  /*1100*/  ISETP.NE.AND P0, PT, R0, RZ, PT ;  /* 0x000000ff0000720c */ /* 0x000fda0003f05270 */
[----:B------:R-:W-:Y:S01]  /*1110*/  @P0 FFMA R6, R2, 1.84467440737095516160e+19, RZ ;  /* 0x5f80000002060823 */ /* 0x000fe200000000ff */
[----:B------:R-:W-:Y:S08]  /*1120*/  @!P0 MUFU.RCP R3, R2 ;  /* 0x0000000200038308 */ /* 0x000ff00000001000 */
[----:B------:R-:W0:Y:S02]  /*1130*/  @P0 MUFU.RCP R7, R6 ;  /* 0x0000000600070308 */ /* 0x000e240000001000 */
[----:B0-----:R-:W-:-:S04]  /*1140*/  @P0 FFMA R0, R6, R7, -1 ;  /* 0xbf80000006000423 */ /* 0x001fc80000000007 */
[----:B------:R-:W-:-:S04]  /*1150*/  @P0 FADD.FTZ R0, -R0, -RZ ;  /* 0x800000ff00000221 */ /* 0x000fc80000010100 */
[----:B------:R-:W-:-:S04]  /*1160*/  @P0 FFMA R0, R7, R0, R7 ;  /* 0x0000000007000223 */ /* 0x000fc80000000007 */
[----:B------:R-:W-:Y:S01]  /*1170*/  @P0 FFMA R3, R0, 1.84467440737095516160e+19, RZ ;  /* 0x5f80000000030823 */ /* 0x000fe200000000ff */
[----:B------:R-:W-:Y:S06]  /*1180*/  BRA `(.L_x_15) ;  /* 0x0000000000887947 */ /* 0x000fec0003800000 */
.L_x_14:
[----:B------:R-:W-:-:S05]  /*1190*/  VIADD R11, R9, 0xffffff03 ;  /* 0xffffff03090b7836 */ /* 0x000fca0000000000 */
[----:B------:R-:W-:-:S13]  /*11a0*/  ISETP.GT.U32.AND P0, PT, R11, 0x1, PT ;  /* 0x000000010b00780c */ /* 0x000fda0003f04070 */
[----:B------:R-:W-:Y:S05]  /*11b0*/  @P0 BRA `(.L_x_16) ;  /* 0x0000000000780947 */ /* 0x000fea0003800000 */
[----:B------:R-:W-:Y:S01]  /*11c0*/  LOP3.LUT R0, R2, 0x7fffff, RZ, 0xc0, !PT ;  /* 0x007fffff02007812 */ /* 0x000fe200078ec0ff */
[----:B------:R-:W-:-:S03]  /*11d0*/  IMAD.MOV.U32 R8, RZ, RZ, 0x3 ;  /* 0x00000003ff087424 */ /* 0x000fc600078e00ff */
[----:B------:R-:W-:Y:S02]  /*11e0*/  LOP3.LUT R0, R0, 0x3f800000, RZ, 0xfc, !PT ;  /* 0x3f80000000007812 */ /* 0x000fe400078efcff */
[----:B------:R-:W-:Y:S02]  /*11f0*/  SHF.L.U32 R8, R8, R11, RZ ;  /* 0x0000000b08087219 */ /* 0x000fe400000006ff */
[----:B------:R-:W0:Y:S02]  /*1200*/  MUFU.RCP R3, R0 ;  /* 0x0000000000037308 */ /* 0x000e240000001000 */
[----:B0-----:R-:W-:-:S04]  /*1210*/  FFMA R6, R0, R3, -1 ;  /* 0xbf80000000067423 */ /* 0x001fc80000000003 */
[----:B------:R-:W-:-:S04]  /*1220*/  FADD.FTZ R6, -R6, -RZ ;  /* 0x800000ff06067221 */ /* 0x000fc80000010100 */
[CCC-:B------:R-:W-:Y:S01]  /*1230*/  FFMA.RM R7, R3.reuse, R6.reuse, R3.reuse ;  /* 0x0000000603077223 */ /* 0x1c0fe20000004003 */
[----:B------:R-:W-:-:S04]  /*1240*/  FFMA.RP R6, R3, R6, R3 ;  /* 0x0000000603067223 */ /* 0x000fc80000008003 */
[C---:B------:R-:W-:Y:S02]  /*1250*/  LOP3.LUT R3, R7.reuse, 0x7fffff, RZ, 0xc0, !PT ;  /* 0x007fffff07037812 */ /* 0x040fe400078ec0ff */
[----:B------:R-:W-:Y:S02]  /*1260*/  FSETP.NEU.FTZ.AND P0, PT, R7, R6, PT ;  /* 0x000000060700720b */ /* 0x000fe40003f1d000 */
[----:B------:R-:W-:Y:S02]  /*1270*/  LOP3.LUT R3, R3, 0x800000, RZ, 0xfc, !PT ;  /* 0x0080000003037812 */ /* 0x000fe400078efcff */
[----:B------:R-:W-:Y:S02]  /*1280*/  SEL R6, RZ, 0xffffffff, !P0 ;  /* 0xffffffffff067807 */ /* 0x000fe40004000000 */
[----:B------:R-:W-:-:S03]  /*1290*/  LOP3.LUT R8, R8, R3, RZ, 0xc0, !PT ;  /* 0x0000000308087212 */ /* 0x000fc600078ec0ff */
[----:B------:R-:W-:Y:S01]  /*12a0*/  IMAD.MOV R6, RZ, RZ, -R6 ;  /* 0x000000ffff067224 */ /* 0x000fe200078e0a06 */
[----:B------:R-:W-:-:S04]  /*12b0*/  SHF.R.U32.HI R8, RZ, R11, R8 ;  /* 0x0000000bff087219 */ /* 0x000fc80000011608 */
[----:B------:R-:W-:Y:S02]  /*12c0*/  LOP3.LUT P1, RZ, R6, R11, R3, 0xf8, !PT ;  /* 0x0000000b06ff7212 */ /* 0x000fe4000782f803 */
[C---:B------:R-:W-:Y:S02]  /*12d0*/  LOP3.LUT P0, RZ, R8.reuse, 0x1, RZ, 0xc0, !PT ;  /* 0x0000000108ff7812 */ /* 0x040fe4000780c0ff */
[----:B------:R-:W-:-:S04]  /*12e0*/  LOP3.LUT P2, RZ, R8, 0x2, RZ, 0xc0, !PT ;  /* 0x0000000208ff7812 */ /* 0x000fc8000784c0ff */
[----:B------:R-:W-:Y:S02]  /*12f0*/  PLOP3.LUT P0, PT, P0, P1, P2, 0xe0, 0x0 ;  /* 0x000000000000781c */ /* 0x000fe40000703c20 */
[----:B------:R-:W-:Y:S02]  /*1300*/  LOP3.LUT P1, RZ, R2, 0x7fffff, RZ, 0xc0, !PT ;  /* 0x007fffff02ff7812 */ /* 0x000fe4000782c0ff */
[----:B------:R-:W-:-:S05]  /*1310*/  SEL R0, RZ, 0x1, !P0 ;  /* 0x00000001ff007807 */ /* 0x000fca0004000000 */
[----:B------:R-:W-:-:S05]  /*1320*/  IMAD.MOV R0, RZ, RZ, -R0 ;  /* 0x000000ffff007224 */ /* 0x000fca00078e0a00 */
[----:B------:R-:W-:Y:S01]  /*1330*/  ISETP.GE.AND P0, PT, R0, RZ, PT ;  /* 0x000000ff0000720c */ /* 0x000fe20003f06270 */
[----:B------:R-:W-:-:S05]  /*1340*/  VIADD R0, R9, 0xffffff04 ;  /* 0xffffff0409007836 */ /* 0x000fca0000000000 */
[----:B------:R-:W-:-:S07]  /*1350*/  SHF.R.U32.HI R3, RZ, R0, R3 ;  /* 0x00000000ff037219 */ /* 0x000fce0000011603 */
[----:B------:R-:W-:-:S04]  /*1360*/  @!P0 VIADD R3, R3, 0x1 ;  /* 0x0000000103038836 */ /* 0x000fc80000000000 */
[----:B------:R-:W-:-:S05]  /*1370*/  @!P1 IMAD.SHL.U32 R3, R3, 0x2, RZ ;  /* 0x0000000203039824 */ /* 0x000fca00078e00ff */
[----:B------:R-:W-:Y:S01]  /*1380*/  LOP3.LUT R3, R3, 0x80000000, R2, 0xf8, !PT ;  /* 0x8000000003037812 */ /* 0x000fe200078ef802 */
[----:B------:R-:W-:Y:S06]  /*1390*/  BRA `(.L_x_15) ;  /* 0x0000000000047947 */ /* 0x000fec0003800000 */
.L_x_16:
[----:B------:R0:W1:Y:S02]  /*13a0*/  MUFU.RCP R3, R2 ;  /* 0x0000000200037308 */ /* 0x0000640000001000 */
.L_x_15:
[----:B------:R-:W-:Y:S05]  /*13b0*/  BSYNC.RECONVERGENT B1 ;  /* 0x0000000000017941 */ /* 0x000fea0003800200 */
.L_x_13:
[----:B-1----:R-:W-:Y:S01]  /*13c0*/  IMAD.MOV.U32 R7, RZ, RZ, R3 ;  /* 0x000000ffff077224 */ /* 0x002fe200078e0003 */
[----:B------:R-:W-:Y:S01]  /*13d0*/  MOV R3, 0x0 ;  /* 0x0000000000037802 */ /* 0x000fe20000000f00 */
[----:B0-----:R-:W-:-:S04]  /*13e0*/  IMAD.MOV.U32 R2, RZ, RZ, R4 ;  /* 0x000000ffff027224 */ /* 0x001fc800078e0004 */
[----:B------:R-:W-:Y:S05]  /*13f0*/  RET.REL.NODEC R2 `(_Z17apply_rope_kernelPfiii) ;  /* 0xffffffec02007950 */ /* 0x000fea0003c3ffff */
        .weak           $__internal_1_$__cuda_sm3x_div_rn_noftz_f32_slowpath
        .type           $__internal_1_$__cuda_sm3x_div_rn_noftz_f32_slowpath,@function
        .size           $__internal_1_$__cuda_sm3x_div_rn_noftz_f32_slowpath,(.L_x_30 - $__internal_1_$__cuda_sm3x_div_rn_noftz_f32_slowpath)
$__internal_1_$__cuda_sm3x_div_rn_noftz_f32_slowpath:
[--C-:B------:R-:W-:Y:S01]  /*1400*/  SHF.R.U32.HI R6, RZ, 0x17, R3.reuse ;  /* 0x00000017ff067819 */ /* 0x100fe20000011603 */
[----:B------:R-:W-:Y:S01]  /*1410*/  BSSY.RECONVERGENT B1, `(.L_x_17) ;  /* 0x0000064000017945 */ /* 0x000fe20003800200 */
[--C-:B------:R-:W-:Y:S01]  /*1420*/  SHF.R.U32.HI R4, RZ, 0x17, R0.reuse ;  /* 0x00000017ff047819 */ /* 0x100fe20000011600 */
[----:B------:R-:W-:Y:S01]  /*1430*/  IMAD.MOV.U32 R7, RZ, RZ, R0 ;  /* 0x000000ffff077224 */ /* 0x000fe200078e0000 */
[----:B------:R-:W-:Y:S01]  /*1440*/  LOP3.LUT R6, R6, 0xff, RZ, 0xc0, !PT ;  /* 0x000000ff06067812 */ /* 0x000fe200078ec0ff */
[----:B------:R-:W-:Y:S01]  /*1450*/  IMAD.MOV.U32 R8, RZ, RZ, R3 ;  /* 0x000000ffff087224 */ /* 0x000fe200078e0003 */
[----:B------:R-:W-:-:S03]  /*1460*/  LOP3.LUT R4, R4, 0xff, RZ, 0xc0, !PT ;  /* 0x000000ff04047812 */ /* 0x000fc600078ec0ff */
[----:B------:R-:W-:Y:S02]  /*1470*/  VIADD R11, R6, 0xffffffff ;  /* 0xffffffff060b7836 */ /* 0x000fe40000000000 */
[----:B------:R-:W-:-:S03]  /*1480*/  VIADD R10, R4, 0xffffffff ;  /* 0xffffffff040a7836 */ /* 0x000fc60000000000 */
[----:B------:R-:W-:-:S04]  /*1490*/  ISETP.GT.U32.AND P0, PT, R11, 0xfd, PT ;  /* 0x000000fd0b00780c */ /* 0x000fc80003f04070 */
[----:B------:R-:W-:-:S13]  /*14a0*/  ISETP.GT.U32.OR P0, PT, R10, 0xfd, P0 ;  /* 0x000000fd0a00780c */ /* 0x000fda0000704470 */
[----:B------:R-:W-:Y:S01]  /*14b0*/  @!P0 IMAD.MOV.U32 R9, RZ, RZ, RZ ;  /* 0x000000ffff098224 */ /* 0x000fe200078e00ff */
[----:B------:R-:W-:Y:S06]  /*14c0*/  @!P0 BRA `(.L_x_18) ;  /* 0x00000000005c8947 */ /* 0x000fec0003800000 */
[----:B------:R-:W-:Y:S02]  /*14d0*/  FSETP.GTU.FTZ.AND P0, PT, |R0|, +INF , PT ;  /* 0x7f8000000000780b */ /* 0x000fe40003f1c200 */
[----:B------:R-:W-:-:S04]  /*14e0*/  FSETP.GTU.FTZ.AND P1, PT, |R3|, +INF , PT ;  /* 0x7f8000000300780b */ /* 0x000fc80003f3c200 */
[----:B------:R-:W-:-:S13]  /*14f0*/  PLOP3.LUT P0, PT, P0, P1, PT, 0xf8, 0x8f ;  /* 0x00000000008f781c */ /* 0x000fda0000703f70 */
[----:B------:R-:W-:Y:S05]  /*1500*/  @P0 BRA `(.L_x_19) ;  /* 0x00000004004c0947 */ /* 0x000fea0003800000 */
[----:B------:R-:W-:-:S13]  /*1510*/  LOP3.LUT P0, RZ, R8, 0x7fffffff, R7, 0xc8, !PT ;  /* 0x7fffffff08ff7812 */ /* 0x000fda000780c807 */
[----:B------:R-:W-:Y:S05]  /*1520*/  @!P0 BRA `(.L_x_20) ;  /* 0x00000004003c8947 */ /* 0x000fea0003800000 */
[C---:B------:R-:W-:Y:S02]  /*1530*/  FSETP.NEU.FTZ.AND P2, PT, |R0|.reuse, +INF , PT ;  /* 0x7f8000000000780b */ /* 0x040fe40003f5d200 */
[----:B------:R-:W-:Y:S02]  /*1540*/  FSETP.NEU.FTZ.AND P1, PT, |R3|, +INF , PT ;  /* 0x7f8000000300780b */ /* 0x000fe40003f3d200 */
[----:B------:R-:W-:-:S11]  /*1550*/  FSETP.NEU.FTZ.AND P0, PT, |R0|, +INF , PT ;  /* 0x7f8000000000780b */ /* 0x000fd60003f1d200 */
[----:B------:R-:W-:Y:S05]  /*1560*/  @!P1 BRA !P2, `(.L_x_20) ;  /* 0x00000004002c9947 */ /* 0x000fea0005000000 */
[----:B------:R-:W-:-:S04]  /*1570*/  LOP3.LUT P2, RZ, R7, 0x7fffffff, RZ, 0xc0, !PT ;  /* 0x7fffffff07ff7812 */ /* 0x000fc8000784c0ff */
[----:B------:R-:W-:-:S13]  /*1580*/  PLOP3.LUT P1, PT, P1, P2, PT, 0x2f, 0xf2 ;  /* 0x0000000000f2781c */ /* 0x000fda0000f24577 */
[----:B------:R-:W-:Y:S05]  /*1590*/  @P1 BRA `(.L_x_21) ;  /* 0x0000000400181947 */ /* 0x000fea0003800000 */
[----:B------:R-:W-:-:S04]  /*15a0*/  LOP3.LUT P1, RZ, R8, 0x7fffffff, RZ, 0xc0, !PT ;  /* 0x7fffffff08ff7812 */ /* 0x000fc8000782c0ff */
[----:B------:R-:W-:-:S13]  /*15b0*/  PLOP3.LUT P0, PT, P0, P1, PT, 0x2f, 0xf2 ;  /* 0x0000000000f2781c */ /* 0x000fda0000702577 */
[----:B------:R-:W-:Y:S05]  /*15c0*/  @P0 BRA `(.L_x_22) ;  /* 0x0000000400000947 */ /* 0x000fea0003800000 */
[----:B------:R-:W-:Y:S02]  /*15d0*/  ISETP.GE.AND P0, PT, R10, RZ, PT ;  /* 0x000000ff0a00720c */ /* 0x000fe40003f06270 */
[----:B------:R-:W-:-:S11]  /*15e0*/  ISETP.GE.AND P1, PT, R11, RZ, PT ;  /* 0x000000ff0b00720c */ /* 0x000fd60003f26270 */
[----:B------:R-:W-:Y:S02]  /*15f0*/  @P0 IMAD.MOV.U32 R9, RZ, RZ, RZ ;  /* 0x000000ffff090224 */ /* 0x000fe400078e00ff */
[----:B------:R-:W-:Y:S01]  /*1600*/  @!P0 FFMA R7, R0, 1.84467440737095516160e+19, RZ ;  /* 0x5f80000000078823 */ /* 0x000fe200000000ff */
[----:B------:R-:W-:Y:S02]  /*1610*/  @!P0 IMAD.MOV.U32 R9, RZ, RZ, -0x40 ;  /* 0xffffffc0ff098424 */ /* 0x000fe400078e00ff */
[----:B------:R-:W-:Y:S02]  /*1620*/  @!P1 FFMA R8, R3, 1.84467440737095516160e+19, RZ ;  /* 0x5f80000003089823 */ /* 0x000fe400000000ff */
[----:B------:R-:W-:-:S07]  /*1630*/  @!P1 VIADD R9, R9, 0x40 ;  /* 0x0000004009099836 */ /* 0x000fce0000000000 */
.L_x_18:
[----:B------:R-:W-:Y:S01]  /*1640*/  LEA R3, R6, 0xc0800000, 0x17 ;  /* 0xc080000006037811 */ /* 0x000fe200078eb8ff */
[----:B------:R-:W-:Y:S01]  /*1650*/  BSSY.RECONVERGENT B2, `(.L_x_23) ;  /* 0x0000036000027945 */ /* 0x000fe20003800200 */
[----:B------:R-:W-:-:S03]  /*1660*/  IADD3 R4, PT, PT, R4, -0x7f, RZ ;  /* 0xffffff8104047810 */ /* 0x000fc60007ffe0ff */
[----:B------:R-:W-:Y:S02]  /*1670*/  IMAD.IADD R3, R8, 0x1, -R3 ;  /* 0x0000000108037824 */ /* 0x000fe400078e0a03 */
[C---:B------:R-:W-:Y:S01]  /*1680*/  IMAD R0, R4.reuse, -0x800000, R7 ;  /* 0xff80000004007824 */ /* 0x040fe200078e0207 */
[----:B------:R-:W-:Y:S01]  /*1690*/  IADD3 R4, PT, PT, R4, 0x7f, -R6 ;  /* 0x0000007f04047810 */ /* 0x000fe20007ffe806 */
[----:B------:R-:W0:Y:S01]  /*16a0*/  MUFU.RCP R8, R3 ;  /* 0x0000000300087308 */ /* 0x000e220000001000 */
[----:B------:R-:W-:-:S03]  /*16b0*/  FADD.FTZ R11, -R3, -RZ ;  /* 0x800000ff030b7221 */ /* 0x000fc60000010100 */
[----:B------:R-:W-:Y:S02]  /*16c0*/  IMAD.IADD R4, R4, 0x1, R9 ;  /* 0x0000000104047824 */ /* 0x000fe400078e0209 */
[----:B0-----:R-:W-:-:S04]  /*16d0*/  FFMA R13, R8, R11, 1 ;  /* 0x3f800000080d7423 */ /* 0x001fc8000000000b */
[----:B------:R-:W-:-:S04]  /*16e0*/  FFMA R10, R8, R13, R8 ;  /* 0x0000000d080a7223 */ /* 0x000fc80000000008 */
[----:B------:R-:W-:-:S04]  /*16f0*/  FFMA R7, R0, R10, RZ ;  /* 0x0000000a00077223 */ /* 0x000fc800000000ff */
[----:B------:R-:W-:-:S04]  /*1700*/  FFMA R8, R11, R7, R0 ;  /* 0x000000070b087223 */ /* 0x000fc80000000000 */
[----:B------:R-:W-:-:S04]  /*1710*/  FFMA R7, R10, R8, R7 ;  /* 0x000000080a077223 */ /* 0x000fc80000000007 */
[----:B------:R-:W-:-:S04]  /*1720*/  FFMA R8, R11, R7, R0 ;  /* 0x000000070b087223 */ /* 0x000fc80000000000 */
[----:B------:R-:W-:-:S05]  /*1730*/  FFMA R0, R10, R8, R7 ;  /* 0x000000080a007223 */ /* 0x000fca0000000007 */
[----:B------:R-:W-:-:S04]  /*1740*/  SHF.R.U32.HI R3, RZ, 0x17, R0 ;  /* 0x00000017ff037819 */ /* 0x000fc80000011600 */
[----:B------:R-:W-:-:S05]  /*1750*/  LOP3.LUT R3, R3, 0xff, RZ, 0xc0, !PT ;  /* 0x000000ff03037812 */ /* 0x000fca00078ec0ff */
[----:B------:R-:W-:-:S04]  /*1760*/  IMAD.IADD R9, R3, 0x1, R4 ;  /* 0x0000000103097824 */ /* 0x000fc800078e0204 */
[----:B------:R-:W-:-:S05]  /*1770*/  VIADD R3, R9, 0xffffffff ;  /* 0xffffffff09037836 */ /* 0x000fca0000000000 */
[----:B------:R-:W-:-:S13]  /*1780*/  ISETP.GE.U32.AND P0, PT, R3, 0xfe, PT ;  /* 0x000000fe0300780c */ /* 0x000fda0003f06070 */
[----:B------:R-:W-:Y:S05]  /*1790*/  @!P0 BRA `(.L_x_24) ;  /* 0x0000000000808947 */ /* 0x000fea0003800000 */
[----:B------:R-:W-:-:S13]  /*17a0*/  ISETP.GT.AND P0, PT, R9, 0xfe, PT ;  /* 0x000000fe0900780c */ /* 0x000fda0003f04270 */
[----:B------:R-:W-:Y:S05]  /*17b0*/  @P0 BRA `(.L_x_25) ;  /* 0x00000000006c0947 */ /* 0x000fea0003800000 */
[----:B------:R-:W-:-:S13]  /*17c0*/  ISETP.GE.AND P0, PT, R9, 0x1, PT ;  /* 0x000000010900780c */ /* 0x000fda0003f06270 */
[----:B------:R-:W-:Y:S05]  /*17d0*/  @P0 BRA `(.L_x_26) ;  /* 0x0000000000740947 */ /* 0x000fea0003800000 */
[----:B------:R-:W-:Y:S02]  /*17e0*/  ISETP.GE.AND P0, PT, R9, -0x18, PT ;  /* 0xffffffe80900780c */ /* 0x000fe40003f06270 */
[----:B------:R-:W-:-:S11]  /*17f0*/  LOP3.LUT R0, R0, 0x80000000, RZ, 0xc0, !PT ;  /* 0x8000000000007812 */ /* 0x000fd600078ec0ff */
[----:B------:R-:W-:Y:S05]  /*1800*/  @!P0 BRA `(.L_x_26) ;  /* 0x0000000000688947 */ /* 0x000fea0003800000 */
[CCC-:B------:R-:W-:Y:S01]  /*1810*/  FFMA.RZ R3, R10.reuse, R8.reuse, R7.reuse ;  /* 0x000000080a037223 */ /* 0x1c0fe2000000c007 */
[CCC-:B------:R-:W-:Y:S01]  /*1820*/  FFMA.RM R4, R10.reuse, R8.reuse, R7.reuse ;  /* 0x000000080a047223 */ /* 0x1c0fe20000004007 */
[C---:B------:R-:W-:Y:S02]  /*1830*/  ISETP.NE.AND P2, PT, R9.reuse, RZ, PT ;  /* 0x000000ff0900720c */ /* 0x040fe40003f45270 */
[----:B------:R-:W-:Y:S02]  /*1840*/  ISETP.NE.AND P1, PT, R9, RZ, PT ;  /* 0x000000ff0900720c */ /* 0x000fe40003f25270 */
[----:B------:R-:W-:Y:S01]  /*1850*/  LOP3.LUT R6, R3, 0x7fffff, RZ, 0xc0, !PT ;  /* 0x007fffff03067812 */ /* 0x000fe200078ec0ff */
[----:B------:R-:W-:Y:S01]  /*1860*/  FFMA.RP R3, R10, R8, R7 ;  /* 0x000000080a037223 */ /* 0x000fe20000008007 */
[----:B------:R-:W-:Y:S02]  /*1870*/  VIADD R7, R9, 0x20 ;  /* 0x0000002009077836 */ /* 0x000fe40000000000 */
[----:B------:R-:W-:Y:S01]  /*1880*/  LOP3.LUT R6, R6, 0x800000, RZ, 0xfc, !PT ;  /* 0x0080000006067812 */ /* 0x000fe200078efcff */
[----:B------:R-:W-:Y:S01]  /*1890*/  IMAD.MOV R8, RZ, RZ, -R9 ;  /* 0x000000ffff087224 */ /* 0x000fe200078e0a09 */
[----:B------:R-:W-:-:S02]  /*18a0*/  FSETP.NEU.FTZ.AND P0, PT, R3, R4, PT ;  /* 0x000000040300720b */ /* 0x000fc40003f1d000 */
[----:B------:R-:W-:Y:S02]  /*18b0*/  SHF.L.U32 R7, R6, R7, RZ ;  /* 0x0000000706077219 */ /* 0x000fe400000006ff */
[----:B------:R-:W-:Y:S02]  /*18c0*/  SEL R3, R8, RZ, P2 ;  /* 0x000000ff08037207 */ /* 0x000fe40001000000 */
[----:B------:R-:W-:Y:S02]  /*18d0*/  ISETP.NE.AND P1, PT, R7, RZ, P1 ;  /* 0x000000ff0700720c */ /* 0x000fe40000f25270 */
[----:B------:R-:W-:Y:S02]  /*18e0*/  SHF.R.U32.HI R3, RZ, R3, R6 ;  /* 0x00000003ff037219 */ /* 0x000fe40000011606 */
[----:B------:R-:W-:Y:S02]  /*18f0*/  PLOP3.LUT P0, PT, P0, P1, PT, 0xf8, 0x8f ;  /* 0x00000000008f781c */ /* 0x000fe40000703f70 */
[----:B------:R-:W-:-:S02]  /*1900*/  SHF.R.U32.HI R7, RZ, 0x1, R3 ;  /* 0x00000001ff077819 */ /* 0x000fc40000011603 */
[----:B------:R-:W-:-:S04]  /*1910*/  SEL R4, RZ, 0x1, !P0 ;  /* 0x00000001ff047807 */ /* 0x000fc80004000000 */
[----:B------:R-:W-:-:S04]  /*1920*/  LOP3.LUT R4, R4, 0x1, R7, 0xf8, !PT ;  /* 0x0000000104047812 */ /* 0x000fc800078ef807 */
[----:B------:R-:W-:-:S05]  /*1930*/  LOP3.LUT R4, R4, R3, RZ, 0xc0, !PT ;  /* 0x0000000304047212 */ /* 0x000fca00078ec0ff */
[----:B------:R-:W-:-:S05]  /*1940*/  IMAD.IADD R7, R7, 0x1, R4 ;  /* 0x0000000107077824 */ /* 0x000fca00078e0204 */
[----:B------:R-:W-:Y:S01]  /*1950*/  LOP3.LUT R0, R7, R0, RZ, 0xfc, !PT ;  /* 0x0000000007007212 */ /* 0x000fe200078efcff */
[----:B------:R-:W-:Y:S06]  /*1960*/  BRA `(.L_x_26) ;  /* 0x0000000000107947 */ /* 0x000fec0003800000 */
.L_x_25:
[----:B------:R-:W-:-:S04]  /*1970*/  LOP3.LUT R0, R0, 0x80000000, RZ, 0xc0, !PT ;  /* 0x8000000000007812 */ /* 0x000fc800078ec0ff */
[----:B------:R-:W-:Y:S01]  /*1980*/  LOP3.LUT R0, R0, 0x7f800000, RZ, 0xfc, !PT ;  /* 0x7f80000000007812 */ /* 0x000fe200078efcff */
[----:B------:R-:W-:Y:S06]  /*1990*/  BRA `(.L_x_26) ;  /* 0x0000000000047947 */ /* 0x000fec0003800000 */
.L_x_24:
[----:B------:R-:W-:-:S07]  /*19a0*/  IMAD R0, R4, 0x800000, R0 ;  /* 0x0080000004007824 */ /* 0x000fce00078e0200 */
.L_x_26:
[----:B------:R-:W-:Y:S05]  /*19b0*/  BSYNC.RECONVERGENT B2 ;  /* 0x0000000000027941 */ /* 0x000fea0003800200 */
.L_x_23:
[----:B------:R-:W-:Y:S05]  /*19c0*/  BRA `(.L_x_27) ;  /* 0x0000000000207947 */ /* 0x000fea0003800000 */
.L_x_22:
[----:B------:R-:W-:-:S04]  /*19d0*/  LOP3.LUT R0, R8, 0x80000000, R7, 0x48, !PT ;  /* 0x8000000008007812 */ /* 0x000fc800078e4807 */
[----:B------:R-:W-:Y:S01]  /*19e0*/  LOP3.LUT R0, R0, 0x7f800000, RZ, 0xfc, !PT ;  /* 0x7f80000000007812 */ /* 0x000fe200078efcff */
[----:B------:R-:W-:Y:S06]  /*19f0*/  BRA `(.L_x_27) ;  /* 0x0000000000147947 */ /* 0x000fec0003800000 */
.L_x_21:
[----:B------:R-:W-:Y:S01]  /*1a00*/  LOP3.LUT R0, R8, 0x80000000, R7, 0x48, !PT ;  /* 0x8000000008007812 */ /* 0x000fe200078e4807 */
[----:B------:R-:W-:Y:S06]  /*1a10*/  BRA `(.L_x_27) ;  /* 0x00000000000c7947 */ /* 0x000fec0003800000 */
.L_x_20:
[----:B------:R-:W0:Y:S01]  /*1a20*/  MUFU.RSQ R0, -QNAN ;  /* 0xffc0000000007908 */ /* 0x000e220000001400 */
[----:B------:R-:W-:Y:S05]  /*1a30*/  BRA `(.L_x_27) ;  /* 0x0000000000047947 */ /* 0x000fea0003800000 */
.L_x_19:
[----:B------:R-:W-:-:S07]  /*1a40*/  FADD.FTZ R0, R0, R3 ;  /* 0x0000000300007221 */ /* 0x000fce0000010000 */
.L_x_27:
[----:B------:R-:W-:Y:S05]  /*1a50*/  BSYNC.RECONVERGENT B1 ;  /* 0x0000000000017941 */ /* 0x000fea0003800200 */
.L_x_17:
[----:B------:R-:W-:-:S04]  /*1a60*/  IMAD.MOV.U32 R3, RZ, RZ, 0x0 ;  /* 0x00000000ff037424 */ /* 0x000fc800078e00ff */
[----:B0-----:R-:W-:Y:S05]  /*1a70*/  RET.REL.NODEC R2 `(_Z17apply_rope_kernelPfiii) ;  /* 0xffffffe402607950 */ /* 0x001fea0003c3ffff */
.L_x_28:
[----:B------:R-:W-:-:S00]  /*1a80*/  BRA `(.L_x_28) ;  /* 0xfffffffc00fc7947 */ /* 0x000fc0000383ffff */
[----:B------:R-:W-:-:S00]  /*1a90*/  NOP ;  /* 0x0000000000007918 */ /* 0x000fc00000000000 */
        /* <DEDUP_REMOVED lines=14> */
.L_x_30:


//--------------------- .nv.global.init           --------------------------
	.section	.nv.global.init,"aw",@progbits
	.align	4
.nv.global.init:
	.type		__cudart_i2opi_f,@object
	.size		__cudart_i2opi_f,(.L_0 - __cudart_i2opi_f)
__cudart_i2opi_f:
        /*0000*/ 	.byte	0x41, 0x90, 0x43, 0x3c, 0x99, 0x95, 0x62, 0xdb, 0xc0, 0xdd, 0x34, 0xf5, 0xd1, 0x57, 0x27, 0xfc
        /*0010*/ 	.byte	0x29, 0x15, 0x44, 0x4e, 0x6e, 0x83, 0xf9, 0xa2
.L_0:


//--------------------- .nv.shared.reserved.0     --------------------------
	.section	.nv.shared.reserved.0,"aw",@nobits
	.weak		__nv_reservedSMEM_offset_0_alias
	.size		__nv_reservedSMEM_offset_0_alias, 0, 64
	.other		__nv_reservedSMEM_offset_0_alias,@"STO_CUDA_RESERVED_SHARED STV_DEFAULT"
__nv_reservedSMEM_offset_0_alias:
	.zero		0
	.zero		64


//--------------------- .nv.constant0._Z17apply_rope_kernelPfiii --------------------------
	.section	.nv.constant0._Z17apply_rope_kernelPfiii,"a",@progbits
	.sectionflags	@""
	.align	4
.nv.constant0._Z17apply_rope_kernelPfiii:
	.zero		916


//--------------------- SYMBOLS --------------------------

	.type		.nv.reservedSmem.offset0,@object
	.size		.nv.reservedSmem.offset0,0x4
